//
// Generated by NVIDIA NVVM Compiler
//
// Compiler Build ID: CL-36424714
// Cuda compilation tools, release 13.0, V13.0.88
// Based on NVVM 20.0.0
//

.version 9.0
.target sm_100
.address_size 64

	// .globl	_Z13assign_labelsPKfS0_S0_S0_Piii

.visible .entry _Z13assign_labelsPKfS0_S0_S0_Piii(
	.param .u64 .ptr .align 1 _Z13assign_labelsPKfS0_S0_S0_Piii_param_0,
	.param .u64 .ptr .align 1 _Z13assign_labelsPKfS0_S0_S0_Piii_param_1,
	.param .u64 .ptr .align 1 _Z13assign_labelsPKfS0_S0_S0_Piii_param_2,
	.param .u64 .ptr .align 1 _Z13assign_labelsPKfS0_S0_S0_Piii_param_3,
	.param .u64 .ptr .align 1 _Z13assign_labelsPKfS0_S0_S0_Piii_param_4,
	.param .u32 _Z13assign_labelsPKfS0_S0_S0_Piii_param_5,
	.param .u32 _Z13assign_labelsPKfS0_S0_S0_Piii_param_6
)
{
	.reg .pred 	%p<26>;
	.reg .b32 	%r<70>;
	.reg .b32 	%f<117>;
	.reg .b64 	%rd<33>;

	ld.param.u64 	%rd9, [_Z13assign_labelsPKfS0_S0_S0_Piii_param_0];
	ld.param.u64 	%rd10, [_Z13assign_labelsPKfS0_S0_S0_Piii_param_1];
	ld.param.u64 	%rd12, [_Z13assign_labelsPKfS0_S0_S0_Piii_param_2];
	ld.param.u64 	%rd13, [_Z13assign_labelsPKfS0_S0_S0_Piii_param_3];
	ld.param.u64 	%rd11, [_Z13assign_labelsPKfS0_S0_S0_Piii_param_4];
	ld.param.u32 	%r25, [_Z13assign_labelsPKfS0_S0_S0_Piii_param_5];
	ld.param.u32 	%r24, [_Z13assign_labelsPKfS0_S0_S0_Piii_param_6];
	cvta.to.global.u64 	%rd1, %rd13;
	cvta.to.global.u64 	%rd2, %rd12;
	mov.u32 	%r26, %ctaid.x;
	mov.u32 	%r27, %ntid.x;
	mov.u32 	%r28, %tid.x;
	mad.lo.s32 	%r1, %r26, %r27, %r28;
	setp.ge.s32 	%p1, %r1, %r25;
	@%p1 bra 	$L__BB0_14;
	setp.lt.s32 	%p2, %r24, 1;
	mov.b32 	%r69, 0;
	@%p2 bra 	$L__BB0_13;
	cvta.to.global.u64 	%rd14, %rd9;
	mul.wide.s32 	%rd15, %r1, 4;
	add.s64 	%rd16, %rd14, %rd15;
	ld.global.f32 	%f1, [%rd16];
	cvta.to.global.u64 	%rd17, %rd10;
	add.s64 	%rd18, %rd17, %rd15;
	ld.global.f32 	%f2, [%rd18];
	and.b32  	%r2, %r24, 7;
	setp.lt.u32 	%p3, %r24, 8;
	mov.f32 	%f114, 0f60AD78EC;
	mov.b32 	%r64, 0;
	mov.u32 	%r69, %r64;
	@%p3 bra 	$L__BB0_5;
	and.b32  	%r64, %r24, 2147483640;
	add.s64 	%rd32, %rd2, 16;
	add.s64 	%rd31, %rd1, 16;
	mov.f32 	%f114, 0f60AD78EC;
	mov.b32 	%r58, 0;
	mov.u32 	%r69, %r58;
$L__BB0_4:
	.pragma "nounroll";
	ld.global.f32 	%f12, [%rd32+-16];
	ld.global.f32 	%f13, [%rd31+-16];
	sub.f32 	%f14, %f1, %f12;
	sub.f32 	%f15, %f2, %f13;
	mul.f32 	%f16, %f15, %f15;
	fma.rn.f32 	%f17, %f14, %f14, %f16;
	setp.lt.f32 	%p4, %f17, %f114;
	selp.f32 	%f18, %f17, %f114, %p4;
	selp.b32 	%r33, %r58, %r69, %p4;
	ld.global.f32 	%f19, [%rd32+-12];
	ld.global.f32 	%f20, [%rd31+-12];
	sub.f32 	%f21, %f1, %f19;
	sub.f32 	%f22, %f2, %f20;
	mul.f32 	%f23, %f22, %f22;
	fma.rn.f32 	%f24, %f21, %f21, %f23;
	setp.lt.f32 	%p5, %f24, %f18;
	selp.f32 	%f25, %f24, %f18, %p5;
	add.s32 	%r34, %r58, 1;
	selp.b32 	%r35, %r34, %r33, %p5;
	ld.global.f32 	%f26, [%rd32+-8];
	ld.global.f32 	%f27, [%rd31+-8];
	sub.f32 	%f28, %f1, %f26;
	sub.f32 	%f29, %f2, %f27;
	mul.f32 	%f30, %f29, %f29;
	fma.rn.f32 	%f31, %f28, %f28, %f30;
	setp.lt.f32 	%p6, %f31, %f25;
	selp.f32 	%f32, %f31, %f25, %p6;
	add.s32 	%r36, %r58, 2;
	selp.b32 	%r37, %r36, %r35, %p6;
	ld.global.f32 	%f33, [%rd32+-4];
	ld.global.f32 	%f34, [%rd31+-4];
	sub.f32 	%f35, %f1, %f33;
	sub.f32 	%f36, %f2, %f34;
	mul.f32 	%f37, %f36, %f36;
	fma.rn.f32 	%f38, %f35, %f35, %f37;
	setp.lt.f32 	%p7, %f38, %f32;
	selp.f32 	%f39, %f38, %f32, %p7;
	add.s32 	%r38, %r58, 3;
	selp.b32 	%r39, %r38, %r37, %p7;
	ld.global.f32 	%f40, [%rd32];
	ld.global.f32 	%f41, [%rd31];
	sub.f32 	%f42, %f1, %f40;
	sub.f32 	%f43, %f2, %f41;
	mul.f32 	%f44, %f43, %f43;
	fma.rn.f32 	%f45, %f42, %f42, %f44;
	setp.lt.f32 	%p8, %f45, %f39;
	selp.f32 	%f46, %f45, %f39, %p8;
	add.s32 	%r40, %r58, 4;
	selp.b32 	%r41, %r40, %r39, %p8;
	ld.global.f32 	%f47, [%rd32+4];
	ld.global.f32 	%f48, [%rd31+4];
	sub.f32 	%f49, %f1, %f47;
	sub.f32 	%f50, %f2, %f48;
	mul.f32 	%f51, %f50, %f50;
	fma.rn.f32 	%f52, %f49, %f49, %f51;
	setp.lt.f32 	%p9, %f52, %f46;
	selp.f32 	%f53, %f52, %f46, %p9;
	add.s32 	%r42, %r58, 5;
	selp.b32 	%r43, %r42, %r41, %p9;
	ld.global.f32 	%f54, [%rd32+8];
	ld.global.f32 	%f55, [%rd31+8];
	sub.f32 	%f56, %f1, %f54;
	sub.f32 	%f57, %f2, %f55;
	mul.f32 	%f58, %f57, %f57;
	fma.rn.f32 	%f59, %f56, %f56, %f58;
	setp.lt.f32 	%p10, %f59, %f53;
	selp.f32 	%f60, %f59, %f53, %p10;
	add.s32 	%r44, %r58, 6;
	selp.b32 	%r45, %r44, %r43, %p10;
	ld.global.f32 	%f61, [%rd32+12];
	ld.global.f32 	%f62, [%rd31+12];
	sub.f32 	%f63, %f1, %f61;
	sub.f32 	%f64, %f2, %f62;
	mul.f32 	%f65, %f64, %f64;
	fma.rn.f32 	%f66, %f63, %f63, %f65;
	setp.lt.f32 	%p11, %f66, %f60;
	selp.f32 	%f114, %f66, %f60, %p11;
	add.s32 	%r46, %r58, 7;
	selp.b32 	%r69, %r46, %r45, %p11;
	add.s64 	%rd32, %rd32, 32;
	add.s64 	%rd31, %rd31, 32;
	add.s32 	%r58, %r58, 8;
	setp.ne.s32 	%p12, %r58, %r64;
	@%p12 bra 	$L__BB0_4;
$L__BB0_5:
	setp.eq.s32 	%p13, %r2, 0;
	@%p13 bra 	$L__BB0_13;
	and.b32  	%r11, %r24, 3;
	setp.lt.u32 	%p14, %r2, 4;
	@%p14 bra 	$L__BB0_8;
	mul.wide.u32 	%rd19, %r64, 4;
	add.s64 	%rd20, %rd2, %rd19;
	ld.global.f32 	%f67, [%rd20];
	add.s64 	%rd21, %rd1, %rd19;
	ld.global.f32 	%f68, [%rd21];
	sub.f32 	%f69, %f1, %f67;
	sub.f32 	%f70, %f2, %f68;
	mul.f32 	%f71, %f70, %f70;
	fma.rn.f32 	%f72, %f69, %f69, %f71;
	setp.lt.f32 	%p15, %f72, %f114;
	selp.f32 	%f73, %f72, %f114, %p15;
	selp.b32 	%r48, %r64, %r69, %p15;
	add.s32 	%r49, %r64, 1;
	ld.global.f32 	%f74, [%rd20+4];
	ld.global.f32 	%f75, [%rd21+4];
	sub.f32 	%f76, %f1, %f74;
	sub.f32 	%f77, %f2, %f75;
	mul.f32 	%f78, %f77, %f77;
	fma.rn.f32 	%f79, %f76, %f76, %f78;
	setp.lt.f32 	%p16, %f79, %f73;
	selp.f32 	%f80, %f79, %f73, %p16;
	selp.b32 	%r50, %r49, %r48, %p16;
	add.s32 	%r51, %r64, 2;
	ld.global.f32 	%f81, [%rd20+8];
	ld.global.f32 	%f82, [%rd21+8];
	sub.f32 	%f83, %f1, %f81;
	sub.f32 	%f84, %f2, %f82;
	mul.f32 	%f85, %f84, %f84;
	fma.rn.f32 	%f86, %f83, %f83, %f85;
	setp.lt.f32 	%p17, %f86, %f80;
	selp.f32 	%f87, %f86, %f80, %p17;
	selp.b32 	%r52, %r51, %r50, %p17;
	add.s32 	%r53, %r64, 3;
	ld.global.f32 	%f88, [%rd20+12];
	ld.global.f32 	%f89, [%rd21+12];
	sub.f32 	%f90, %f1, %f88;
	sub.f32 	%f91, %f2, %f89;
	mul.f32 	%f92, %f91, %f91;
	fma.rn.f32 	%f93, %f90, %f90, %f92;
	setp.lt.f32 	%p18, %f93, %f87;
	selp.f32 	%f114, %f93, %f87, %p18;
	selp.b32 	%r69, %r53, %r52, %p18;
	add.s32 	%r64, %r64, 4;
$L__BB0_8:
	setp.eq.s32 	%p19, %r11, 0;
	@%p19 bra 	$L__BB0_13;
	setp.eq.s32 	%p20, %r11, 1;
	@%p20 bra 	$L__BB0_11;
	mul.wide.u32 	%rd22, %r64, 4;
	add.s64 	%rd23, %rd2, %rd22;
	ld.global.f32 	%f94, [%rd23];
	add.s64 	%rd24, %rd1, %rd22;
	ld.global.f32 	%f95, [%rd24];
	sub.f32 	%f96, %f1, %f94;
	sub.f32 	%f97, %f2, %f95;
	mul.f32 	%f98, %f97, %f97;
	fma.rn.f32 	%f99, %f96, %f96, %f98;
	setp.lt.f32 	%p21, %f99, %f114;
	selp.f32 	%f100, %f99, %f114, %p21;
	selp.b32 	%r55, %r64, %r69, %p21;
	add.s32 	%r56, %r64, 1;
	ld.global.f32 	%f101, [%rd23+4];
	ld.global.f32 	%f102, [%rd24+4];
	sub.f32 	%f103, %f1, %f101;
	sub.f32 	%f104, %f2, %f102;
	mul.f32 	%f105, %f104, %f104;
	fma.rn.f32 	%f106, %f103, %f103, %f105;
	setp.lt.f32 	%p22, %f106, %f100;
	selp.f32 	%f114, %f106, %f100, %p22;
	selp.b32 	%r69, %r56, %r55, %p22;
	add.s32 	%r64, %r64, 2;
$L__BB0_11:
	and.b32  	%r57, %r24, 1;
	setp.eq.b32 	%p23, %r57, 1;
	not.pred 	%p24, %p23;
	@%p24 bra 	$L__BB0_13;
	mul.wide.u32 	%rd25, %r64, 4;
	add.s64 	%rd26, %rd2, %rd25;
	ld.global.f32 	%f107, [%rd26];
	add.s64 	%rd27, %rd1, %rd25;
	ld.global.f32 	%f108, [%rd27];
	sub.f32 	%f109, %f1, %f107;
	sub.f32 	%f110, %f2, %f108;
	mul.f32 	%f111, %f110, %f110;
	fma.rn.f32 	%f112, %f109, %f109, %f111;
	setp.lt.f32 	%p25, %f112, %f114;
	selp.b32 	%r69, %r64, %r69, %p25;
$L__BB0_13:
	cvta.to.global.u64 	%rd28, %rd11;
	mul.wide.s32 	%rd29, %r1, 4;
	add.s64 	%rd30, %rd28, %rd29;
	st.global.u32 	[%rd30], %r69;
$L__BB0_14:
	ret;

}
	// .globl	_Z15clear_centroidsPfS_Pii
.visible .entry _Z15clear_centroidsPfS_Pii(
	.param .u64 .ptr .align 1 _Z15clear_centroidsPfS_Pii_param_0,
	.param .u64 .ptr .align 1 _Z15clear_centroidsPfS_Pii_param_1,
	.param .u64 .ptr .align 1 _Z15clear_centroidsPfS_Pii_param_2,
	.param .u32 _Z15clear_centroidsPfS_Pii_param_3
)
{
	.reg .pred 	%p<2>;
	.reg .b32 	%r<7>;
	.reg .b64 	%rd<11>;

	ld.param.u64 	%rd1, [_Z15clear_centroidsPfS_Pii_param_0];
	ld.param.u64 	%rd2, [_Z15clear_centroidsPfS_Pii_param_1];
	ld.param.u64 	%rd3, [_Z15clear_centroidsPfS_Pii_param_2];
	ld.param.u32 	%r2, [_Z15clear_centroidsPfS_Pii_param_3];
	mov.u32 	%r3, %tid.x;
	mov.u32 	%r4, %ctaid.x;
	mov.u32 	%r5, %ntid.x;
	mad.lo.s32 	%r1, %r4, %r5, %r3;
	setp.ge.s32 	%p1, %r1, %r2;
	@%p1 bra 	$L__BB1_2;
	cvta.to.global.u64 	%rd4, %rd1;
	cvta.to.global.u64 	%rd5, %rd2;
	cvta.to.global.u64 	%rd6, %rd3;
	mul.wide.s32 	%rd7, %r1, 4;
	add.s64 	%rd8, %rd4, %rd7;
	mov.b32 	%r6, 0;
	st.global.u32 	[%rd8], %r6;
	add.s64 	%rd9, %rd5, %rd7;
	st.global.u32 	[%rd9], %r6;
	add.s64 	%rd10, %rd6, %rd7;
	st.global.u32 	[%rd10], %r6;
$L__BB1_2:
	ret;

}
	// .globl	_Z20accumulate_centroidsPKfS0_PKiPfS3_Pii
.visible .entry _Z20accumulate_centroidsPKfS0_PKiPfS3_Pii(
	.param .u64 .ptr .align 1 _Z20accumulate_centroidsPKfS0_PKiPfS3_Pii_param_0,
	.param .u64 .ptr .align 1 _Z20accumulate_centroidsPKfS0_PKiPfS3_Pii_param_1,
	.param .u64 .ptr .align 1 _Z20accumulate_centroidsPKfS0_PKiPfS3_Pii_param_2,
	.param .u64 .ptr .align 1 _Z20accumulate_centroidsPKfS0_PKiPfS3_Pii_param_3,
	.param .u64 .ptr .align 1 _Z20accumulate_centroidsPKfS0_PKiPfS3_Pii_param_4,
	.param .u64 .ptr .align 1 _Z20accumulate_centroidsPKfS0_PKiPfS3_Pii_param_5,
	.param .u32 _Z20accumulate_centroidsPKfS0_PKiPfS3_Pii_param_6
)
{
	.reg .pred 	%p<2>;
	.reg .b32 	%r<8>;
	.reg .b32 	%f<5>;
	.reg .b64 	%rd<21>;

	ld.param.u64 	%rd1, [_Z20accumulate_centroidsPKfS0_PKiPfS3_Pii_param_0];
	ld.param.u64 	%rd2, [_Z20accumulate_centroidsPKfS0_PKiPfS3_Pii_param_1];
	ld.param.u64 	%rd3, [_Z20accumulate_centroidsPKfS0_PKiPfS3_Pii_param_2];
	ld.param.u64 	%rd4, [_Z20accumulate_centroidsPKfS0_PKiPfS3_Pii_param_3];
	ld.param.u64 	%rd5, [_Z20accumulate_centroidsPKfS0_PKiPfS3_Pii_param_4];
	ld.param.u64 	%rd6, [_Z20accumulate_centroidsPKfS0_PKiPfS3_Pii_param_5];
	ld.param.u32 	%r2, [_Z20accumulate_centroidsPKfS0_PKiPfS3_Pii_param_6];
	mov.u32 	%r3, %ctaid.x;
	mov.u32 	%r4, %ntid.x;
	mov.u32 	%r5, %tid.x;
	mad.lo.s32 	%r1, %r3, %r4, %r5;
	setp.ge.s32 	%p1, %r1, %r2;
	@%p1 bra 	$L__BB2_2;
	cvta.to.global.u64 	%rd7, %rd3;
	cvta.to.global.u64 	%rd8, %rd1;
	cvta.to.global.u64 	%rd9, %rd4;
	cvta.to.global.u64 	%rd10, %rd2;
	cvta.to.global.u64 	%rd11, %rd5;
	cvta.to.global.u64 	%rd12, %rd6;
	mul.wide.s32 	%rd13, %r1, 4;
	add.s64 	%rd14, %rd7, %rd13;
	ld.global.u32 	%r6, [%rd14];
	mul.wide.s32 	%rd15, %r6, 4;
	add.s64 	%rd16, %rd9, %rd15;
	add.s64 	%rd17, %rd8, %rd13;
	ld.global.f32 	%f1, [%rd17];
	atom.global.add.f32 	%f2, [%rd16], %f1;
	add.s64 	%rd18, %rd11, %rd15;
	add.s64 	%rd19, %rd10, %rd13;
	ld.global.f32 	%f3, [%rd19];
	atom.global.add.f32 	%f4, [%rd18], %f3;
	add.s64 	%rd20, %rd12, %rd15;
	atom.global.add.u32 	%r7, [%rd20], 1;
$L__BB2_2:
	ret;

}
	// .globl	_Z16update_centroidsPfS_PKfS1_PKiS_i
.visible .entry _Z16update_centroidsPfS_PKfS1_PKiS_i(
	.param .u64 .ptr .align 1 _Z16update_centroidsPfS_PKfS1_PKiS_i_param_0,
	.param .u64 .ptr .align 1 _Z16update_centroidsPfS_PKfS1_PKiS_i_param_1,
	.param .u64 .ptr .align 1 _Z16update_centroidsPfS_PKfS1_PKiS_i_param_2,
	.param .u64 .ptr .align 1 _Z16update_centroidsPfS_PKfS1_PKiS_i_param_3,
	.param .u64 .ptr .align 1 _Z16update_centroidsPfS_PKfS1_PKiS_i_param_4,
	.param .u64 .ptr .align 1 _Z16update_centroidsPfS_PKfS1_PKiS_i_param_5,
	.param .u32 _Z16update_centroidsPfS_PKfS1_PKiS_i_param_6
)
{
	.reg .pred 	%p<3>;
	.reg .b32 	%r<7>;
	.reg .b32 	%f<12>;
	.reg .b64 	%rd<21>;

	ld.param.u64 	%rd1, [_Z16update_centroidsPfS_PKfS1_PKiS_i_param_0];
	ld.param.u64 	%rd2, [_Z16update_centroidsPfS_PKfS1_PKiS_i_param_1];
	ld.param.u64 	%rd3, [_Z16update_centroidsPfS_PKfS1_PKiS_i_param_2];
	ld.param.u64 	%rd4, [_Z16update_centroidsPfS_PKfS1_PKiS_i_param_3];
	ld.param.u64 	%rd5, [_Z16update_centroidsPfS_PKfS1_PKiS_i_param_4];
	ld.param.u64 	%rd6, [_Z16update_centroidsPfS_PKfS1_PKiS_i_param_5];
	ld.param.u32 	%r3, [_Z16update_centroidsPfS_PKfS1_PKiS_i_param_6];
	mov.u32 	%r4, %ctaid.x;
	mov.u32 	%r5, %ntid.x;
	mov.u32 	%r6, %tid.x;
	mad.lo.s32 	%r1, %r4, %r5, %r6;
	setp.ge.s32 	%p1, %r1, %r3;
	@%p1 bra 	$L__BB3_3;
	cvta.to.global.u64 	%rd7, %rd5;
	mul.wide.s32 	%rd8, %r1, 4;
	add.s64 	%rd9, %rd7, %rd8;
	ld.global.u32 	%r2, [%rd9];
	setp.eq.s32 	%p2, %r2, 0;
	@%p2 bra 	$L__BB3_3;
	cvta.to.global.u64 	%rd10, %rd3;
	add.s64 	%rd12, %rd10, %rd8;
	ld.global.f32 	%f1, [%rd12];
	cvt.rn.f32.s32 	%f2, %r2;
	div.rn.f32 	%f3, %f1, %f2;
	cvta.to.global.u64 	%rd13, %rd4;
	add.s64 	%rd14, %rd13, %rd8;
	ld.global.f32 	%f4, [%rd14];
	div.rn.f32 	%f5, %f4, %f2;
	cvta.to.global.u64 	%rd15, %rd1;
	add.s64 	%rd16, %rd15, %rd8;
	ld.global.f32 	%f6, [%rd16];
	sub.f32 	%f7, %f3, %f6;
	cvta.to.global.u64 	%rd17, %rd2;
	add.s64 	%rd18, %rd17, %rd8;
	ld.global.f32 	%f8, [%rd18];
	sub.f32 	%f9, %f5, %f8;
	mul.f32 	%f10, %f9, %f9;
	fma.rn.f32 	%f11, %f7, %f7, %f10;
	cvta.to.global.u64 	%rd19, %rd6;
	add.s64 	%rd20, %rd19, %rd8;
	st.global.f32 	[%rd20], %f11;
	st.global.f32 	[%rd16], %f3;
	st.global.f32 	[%rd18], %f5;
$L__BB3_3:
	ret;

}


// ===== COMPILED SASS (sm_100) =====

	.target	sm_100

	.elftype	@"ET_EXEC"


//--------------------- .note.nv.tkinfo           --------------------------
	.section	.note.nv.tkinfo,"",@"SHT_NOTE"
	.sectionflags	@"SHF_NOTE_NV_TKINFO"
	.tkinfo
        /*0018*/ 	.word	0x00000002
        /*0030*/ 	.string	""
        /*0030*/ 	.string	"ptxas"
        /*0030*/ 	.string	"Cuda compilation tools, release 13.0, V13.0.88"
        /*0030*/ 	.string	"Build cuda_13.0.r13.0/compiler.36424714_0"
        /*0030*/ 	.string	"-arch sm_100 -m 64 "



//--------------------- .note.nv.cuinfo           --------------------------
	.section	.note.nv.cuinfo,"",@"SHT_NOTE"
	.sectionflags	@"SHF_NOTE_NV_CUINFO"
        /*0018*/ 	.short	0x0002
        /*001a*/ 	.short	0x0064
        /*001c*/ 	.short	0x0082
	.zero		2


//--------------------- .nv.info                  --------------------------
	.section	.nv.info,"",@"SHT_CUDA_INFO"
	.align	4


	//----- nvinfo : EIATTR_REGCOUNT
	.align		4
        /*0000*/ 	.byte	0x04, 0x2f
        /*0002*/ 	.short	(.L_1 - .L_0)
	.align		4
.L_0:
        /*0004*/ 	.word	index@(_Z13assign_labelsPKfS0_S0_S0_Piii)
        /*0008*/ 	.word	0x0000001e


	//----- nvinfo : EIATTR_FRAME_SIZE
	.align		4
.L_1:
        /*000c*/ 	.byte	0x04, 0x11
        /*000e*/ 	.short	(.L_3 - .L_2)
	.align		4
.L_2:
        /*0010*/ 	.word	index@(_Z13assign_labelsPKfS0_S0_S0_Piii)
        /*0014*/ 	.word	0x00000000


	//----- nvinfo : EIATTR_REGCOUNT
	.align		4
.L_3:
        /*0018*/ 	.byte	0x04, 0x2f
        /*001a*/ 	.short	(.L_5 - .L_4)
	.align		4
.L_4:
        /*001c*/ 	.word	index@(_Z15clear_centroidsPfS_Pii)
        /*0020*/ 	.word	0x0000000c


	//----- nvinfo : EIATTR_FRAME_SIZE
	.align		4
.L_5:
        /*0024*/ 	.byte	0x04, 0x11
        /*0026*/ 	.short	(.L_7 - .L_6)
	.align		4
.L_6:
        /*0028*/ 	.word	index@(_Z15clear_centroidsPfS_Pii)
        /*002c*/ 	.word	0x00000000


	//----- nvinfo : EIATTR_REGCOUNT
	.align		4
.L_7:
        /*0030*/ 	.byte	0x04, 0x2f
        /*0032*/ 	.short	(.L_9 - .L_8)
	.align		4
.L_8:
        /*0034*/ 	.word	index@(_Z20accumulate_centroidsPKfS0_PKiPfS3_Pii)
        /*0038*/ 	.word	0x00000010


	//----- nvinfo : EIATTR_FRAME_SIZE
	.align		4
.L_9:
        /*003c*/ 	.byte	0x04, 0x11
        /*003e*/ 	.short	(.L_11 - .L_10)
	.align		4
.L_10:
        /*0040*/ 	.word	index@(_Z20accumulate_centroidsPKfS0_PKiPfS3_Pii)
        /*0044*/ 	.word	0x00000000


	//----- nvinfo : EIATTR_REGCOUNT
	.align		4
.L_11:
        /*0048*/ 	.byte	0x04, 0x2f
        /*004a*/ 	.short	(.L_13 - .L_12)
	.align		4
.L_12:
        /*004c*/ 	.word	index@(_Z16update_centroidsPfS_PKfS1_PKiS_i)
        /*0050*/ 	.word	0x00000011


	//----- nvinfo : EIATTR_FRAME_SIZE
	.align		4
.L_13:
        /*0054*/ 	.byte	0x04, 0x11
        /*0056*/ 	.short	(.L_15 - .L_14)
	.align		4
.L_14:
        /*0058*/ 	.word	index@($__internal_0_$__cuda_sm3x_div_rn_noftz_f32_slowpath)
        /*005c*/ 	.word	0x00000000


	//----- nvinfo : EIATTR_FRAME_SIZE
	.align		4
.L_15:
        /*0060*/ 	.byte	0x04, 0x11
        /*0062*/ 	.short	(.L_17 - .L_16)
	.align		4
.L_16:
        /*0064*/ 	.word	index@(_Z16update_centroidsPfS_PKfS1_PKiS_i)
        /*0068*/ 	.word	0x00000000


	//----- nvinfo : EIATTR_MIN_STACK_SIZE
	.align		4
.L_17:
        /*006c*/ 	.byte	0x04, 0x12
        /*006e*/ 	.short	(.L_19 - .L_18)
	.align		4
.L_18:
        /*0070*/ 	.word	index@(_Z16update_centroidsPfS_PKfS1_PKiS_i)
        /*0074*/ 	.word	0x00000000


	//----- nvinfo : EIATTR_MIN_STACK_SIZE
	.align		4
.L_19:
        /*0078*/ 	.byte	0x04, 0x12
        /*007a*/ 	.short	(.L_21 - .L_20)
	.align		4
.L_20:
        /*007c*/ 	.word	index@(_Z20accumulate_centroidsPKfS0_PKiPfS3_Pii)
        /*0080*/ 	.word	0x00000000


	//----- nvinfo : EIATTR_MIN_STACK_SIZE
	.align		4
.L_21:
        /*0084*/ 	.byte	0x04, 0x12
        /*0086*/ 	.short	(.L_23 - .L_22)
	.align		4
.L_22:
        /*0088*/ 	.word	index@(_Z15clear_centroidsPfS_Pii)
        /*008c*/ 	.word	0x00000000


	//----- nvinfo : EIATTR_MIN_STACK_SIZE
	.align		4
.L_23:
        /*0090*/ 	.byte	0x04, 0x12
        /*0092*/ 	.short	(.L_25 - .L_24)
	.align		4
.L_24:
        /*0094*/ 	.word	index@(_Z13assign_labelsPKfS0_S0_S0_Piii)
        /*0098*/ 	.word	0x00000000
.L_25:


//--------------------- .nv.compat                --------------------------
	.section	.nv.compat,"",@"SHT_CUDA_COMPAT_INFO"
	.align	4
        /*0000*/ 	.byte	0x02, 0x09, 0x00, 0x00, 0x02, 0x02, 0x01, 0x00, 0x02, 0x05, 0x05, 0x00, 0x03, 0x07, 0x01, 0x01
        /*0010*/ 	.byte	0x02, 0x03, 0x00, 0x00, 0x02, 0x06, 0x01, 0x00, 0x04, 0x0b, 0x08, 0x00, 0x01, 0x00, 0x00, 0x00
        /*0020*/ 	.byte	0x00, 0x00, 0x00, 0x00


//--------------------- .nv.info._Z16update_centroidsPfS_PKfS1_PKiS_i --------------------------
	.section	.nv.info._Z16update_centroidsPfS_PKfS1_PKiS_i,"",@"SHT_CUDA_INFO"
	.sectionflags	@""
	.align	4


	//----- nvinfo : EIATTR_CUDA_API_VERSION
	.align		4
        /*0000*/ 	.byte	0x04, 0x37
        /*0002*/ 	.short	(.L_27 - .L_26)
.L_26:
        /*0004*/ 	.word	0x00000082


	//----- nvinfo : EIATTR_KPARAM_INFO
	.align		4
.L_27:
        /*0008*/ 	.byte	0x04, 0x17
        /*000a*/ 	.short	(.L_29 - .L_28)
.L_28:
        /*000c*/ 	.word	0x00000000
        /*0010*/ 	.short	0x0006
        /*0012*/ 	.short	0x0030
        /*0014*/ 	.byte	0x00, 0xf0, 0x11, 0x00


	//----- nvinfo : EIATTR_KPARAM_INFO
	.align		4
.L_29:
        /*0018*/ 	.byte	0x04, 0x17
        /*001a*/ 	.short	(.L_31 - .L_30)
.L_30:
        /*001c*/ 	.word	0x00000000
        /*0020*/ 	.short	0x0005
        /*0022*/ 	.short	0x0028
        /*0024*/ 	.byte	0x00, 0xf5, 0x21, 0x00


	//----- nvinfo : EIATTR_KPARAM_INFO
	.align		4
.L_31:
        /*0028*/ 	.byte	0x04, 0x17
        /*002a*/ 	.short	(.L_33 - .L_32)
.L_32:
        /*002c*/ 	.word	0x00000000
        /*0030*/ 	.short	0x0004
        /*0032*/ 	.short	0x0020
        /*0034*/ 	.byte	0x00, 0xf5, 0x21, 0x00


	//----- nvinfo : EIATTR_KPARAM_INFO
	.align		4
.L_33:
        /*0038*/ 	.byte	0x04, 0x17
        /*003a*/ 	.short	(.L_35 - .L_34)
.L_34:
        /*003c*/ 	.word	0x00000000
        /*0040*/ 	.short	0x0003
        /*0042*/ 	.short	0x0018
        /*0044*/ 	.byte	0x00, 0xf5, 0x21, 0x00


	//----- nvinfo : EIATTR_KPARAM_INFO
	.align		4
.L_35:
        /*0048*/ 	.byte	0x04, 0x17
        /*004a*/ 	.short	(.L_37 - .L_36)
.L_36:
        /*004c*/ 	.word	0x00000000
        /*0050*/ 	.short	0x0002
        /*0052*/ 	.short	0x0010
        /*0054*/ 	.byte	0x00, 0xf5, 0x21, 0x00


	//----- nvinfo : EIATTR_KPARAM_INFO
	.align		4
.L_37:
        /*0058*/ 	.byte	0x04, 0x17
        /*005a*/ 	.short	(.L_39 - .L_38)
.L_38:
        /*005c*/ 	.word	0x00000000
        /*0060*/ 	.short	0x0001
        /*0062*/ 	.short	0x0008
        /*0064*/ 	.byte	0x00, 0xf5, 0x21, 0x00


	//----- nvinfo : EIATTR_KPARAM_INFO
	.align		4
.L_39:
        /*0068*/ 	.byte	0x04, 0x17
        /*006a*/ 	.short	(.L_41 - .L_40)
.L_40:
        /*006c*/ 	.word	0x00000000
        /*0070*/ 	.short	0x0000
        /*0072*/ 	.short	0x0000
        /*0074*/ 	.byte	0x00, 0xf5, 0x21, 0x00


	//----- nvinfo : EIATTR_SPARSE_MMA_MASK
	.align		4
.L_41:
        /*0078*/ 	.byte	0x03, 0x50
        /*007a*/ 	.short	0x0000


	//----- nvinfo : EIATTR_MAXREG_COUNT
	.align		4
        /*007c*/ 	.byte	0x03, 0x1b
        /*007e*/ 	.short	0x00ff


	//----- nvinfo : EIATTR_MERCURY_ISA_VERSION
	.align		4
        /*0080*/ 	.byte	0x03, 0x5f
        /*0082*/ 	.short	0x0101


	//----- nvinfo : EIATTR_VRC_CTA_INIT_COUNT
	.align		4
        /*0084*/ 	.byte	0x02, 0x4a
	.zero		1
	.zero		1


	//----- nvinfo : EIATTR_EXIT_INSTR_OFFSETS
	.align		4
        /*0088*/ 	.byte	0x04, 0x1c
        /*008a*/ 	.short	(.L_43 - .L_42)


	//   ....[0]....
.L_42:
        /*008c*/ 	.word	0x00000070


	//   ....[1]....
        /*0090*/ 	.word	0x000000d0


	//   ....[2]....
        /*0094*/ 	.word	0x000003f0


	//----- nvinfo : EIATTR_CRS_STACK_SIZE
	.align		4
.L_43:
        /*0098*/ 	.byte	0x04, 0x1e
        /*009a*/ 	.short	(.L_45 - .L_44)
.L_44:
        /*009c*/ 	.word	0x00000000


	//----- nvinfo : EIATTR_CBANK_PARAM_SIZE
	.align		4
.L_45:
        /*00a0*/ 	.byte	0x03, 0x19
        /*00a2*/ 	.short	0x0034


	//----- nvinfo : EIATTR_PARAM_CBANK
	.align		4
        /*00a4*/ 	.byte	0x04, 0x0a
        /*00a6*/ 	.short	(.L_47 - .L_46)
	.align		4
.L_46:
        /*00a8*/ 	.word	index@(.nv.constant0._Z16update_centroidsPfS_PKfS1_PKiS_i)
        /*00ac*/ 	.short	0x0380
        /*00ae*/ 	.short	0x0034


	//----- nvinfo : EIATTR_SW_WAR
	.align		4
.L_47:
        /*00b0*/ 	.byte	0x04, 0x36
        /*00b2*/ 	.short	(.L_49 - .L_48)
.L_48:
        /*00b4*/ 	.word	0x00000008
.L_49:


//--------------------- .nv.info._Z20accumulate_centroidsPKfS0_PKiPfS3_Pii --------------------------
	.section	.nv.info._Z20accumulate_centroidsPKfS0_PKiPfS3_Pii,"",@"SHT_CUDA_INFO"
	.sectionflags	@""
	.align	4


	//----- nvinfo : EIATTR_CUDA_API_VERSION
	.align		4
        /*0000*/ 	.byte	0x04, 0x37
        /*0002*/ 	.short	(.L_51 - .L_50)
.L_50:
        /*0004*/ 	.word	0x00000082


	//----- nvinfo : EIATTR_KPARAM_INFO
	.align		4
.L_51:
        /*0008*/ 	.byte	0x04, 0x17
        /*000a*/ 	.short	(.L_53 - .L_52)
.L_52:
        /*000c*/ 	.word	0x00000000
        /*0010*/ 	.short	0x0006
        /*0012*/ 	.short	0x0030
        /*0014*/ 	.byte	0x00, 0xf0, 0x11, 0x00


	//----- nvinfo : EIATTR_KPARAM_INFO
	.align		4
.L_53:
        /*0018*/ 	.byte	0x04, 0x17
        /*001a*/ 	.short	(.L_55 - .L_54)
.L_54:
        /*001c*/ 	.word	0x00000000
        /*0020*/ 	.short	0x0005
        /*0022*/ 	.short	0x0028
        /*0024*/ 	.byte	0x00, 0xf5, 0x21, 0x00


	//----- nvinfo : EIATTR_KPARAM_INFO
	.align		4
.L_55:
        /*0028*/ 	.byte	0x04, 0x17
        /*002a*/ 	.short	(.L_57 - .L_56)
.L_56:
        /*002c*/ 	.word	0x00000000
        /*0030*/ 	.short	0x0004
        /*0032*/ 	.short	0x0020
        /*0034*/ 	.byte	0x00, 0xf5, 0x21, 0x00


	//----- nvinfo : EIATTR_KPARAM_INFO
	.align		4
.L_57:
        /*0038*/ 	.byte	0x04, 0x17
        /*003a*/ 	.short	(.L_59 - .L_58)
.L_58:
        /*003c*/ 	.word	0x00000000
        /*0040*/ 	.short	0x0003
        /*0042*/ 	.short	0x0018
        /*0044*/ 	.byte	0x00, 0xf5, 0x21, 0x00


	//----- nvinfo : EIATTR_KPARAM_INFO
	.align		4
.L_59:
        /*0048*/ 	.byte	0x04, 0x17
        /*004a*/ 	.short	(.L_61 - .L_60)
.L_60:
        /*004c*/ 	.word	0x00000000
        /*0050*/ 	.short	0x0002
        /*0052*/ 	.short	0x0010
        /*0054*/ 	.byte	0x00, 0xf5, 0x21, 0x00


	//----- nvinfo : EIATTR_KPARAM_INFO
	.align		4
.L_61:
        /*0058*/ 	.byte	0x04, 0x17
        /*005a*/ 	.short	(.L_63 - .L_62)
.L_62:
        /*005c*/ 	.word	0x00000000
        /*0060*/ 	.short	0x0001
        /*0062*/ 	.short	0x0008
        /*0064*/ 	.byte	0x00, 0xf5, 0x21, 0x00


	//----- nvinfo : EIATTR_KPARAM_INFO
	.align		4
.L_63:
        /*0068*/ 	.byte	0x04, 0x17
        /*006a*/ 	.short	(.L_65 - .L_64)
.L_64:
        /*006c*/ 	.word	0x00000000
        /*0070*/ 	.short	0x0000
        /*0072*/ 	.short	0x0000
        /*0074*/ 	.byte	0x00, 0xf5, 0x21, 0x00


	//----- nvinfo : EIATTR_SPARSE_MMA_MASK
	.align		4
.L_65:
        /*0078*/ 	.byte	0x03, 0x50
        /*007a*/ 	.short	0x0000


	//----- nvinfo : EIATTR_MAXREG_COUNT
	.align		4
        /*007c*/ 	.byte	0x03, 0x1b
        /*007e*/ 	.short	0x00ff


	//----- nvinfo : EIATTR_MERCURY_ISA_VERSION
	.align		4
        /*0080*/ 	.byte	0x03, 0x5f
        /*0082*/ 	.short	0x0101


	//----- nvinfo : EIATTR_VRC_CTA_INIT_COUNT
	.align		4
        /*0084*/ 	.byte	0x02, 0x4a
	.zero		1
	.zero		1


	//----- nvinfo : EIATTR_EXIT_INSTR_OFFSETS
	.align		4
        /*0088*/ 	.byte	0x04, 0x1c
        /*008a*/ 	.short	(.L_67 - .L_66)


	//   ....[0]....
.L_66:
        /*008c*/ 	.word	0x00000070


	//   ....[1]....
        /*0090*/ 	.word	0x000001c0


	//----- nvinfo : EIATTR_CBANK_PARAM_SIZE
	.align		4
.L_67:
        /*0094*/ 	.byte	0x03, 0x19
        /*0096*/ 	.short	0x0034


	//----- nvinfo : EIATTR_PARAM_CBANK
	.align		4
        /*0098*/ 	.byte	0x04, 0x0a
        /*009a*/ 	.short	(.L_69 - .L_68)
	.align		4
.L_68:
        /*009c*/ 	.word	index@(.nv.constant0._Z20accumulate_centroidsPKfS0_PKiPfS3_Pii)
        /*00a0*/ 	.short	0x0380
        /*00a2*/ 	.short	0x0034


	//----- nvinfo : EIATTR_SW_WAR
	.align		4
.L_69:
        /*00a4*/ 	.byte	0x04, 0x36
        /*00a6*/ 	.short	(.L_71 - .L_70)
.L_70:
        /*00a8*/ 	.word	0x00000008
.L_71:


//--------------------- .nv.info._Z15clear_centroidsPfS_Pii --------------------------
	.section	.nv.info._Z15clear_centroidsPfS_Pii,"",@"SHT_CUDA_INFO"
	.sectionflags	@""
	.align	4


	//----- nvinfo : EIATTR_CUDA_API_VERSION
	.align		4
        /*0000*/ 	.byte	0x04, 0x37
        /*0002*/ 	.short	(.L_73 - .L_72)
.L_72:
        /*0004*/ 	.word	0x00000082


	//----- nvinfo : EIATTR_KPARAM_INFO
	.align		4
.L_73:
        /*0008*/ 	.byte	0x04, 0x17
        /*000a*/ 	.short	(.L_75 - .L_74)
.L_74:
        /*000c*/ 	.word	0x00000000
        /*0010*/ 	.short	0x0003
        /*0012*/ 	.short	0x0018
        /*0014*/ 	.byte	0x00, 0xf0, 0x11, 0x00


	//----- nvinfo : EIATTR_KPARAM_INFO
	.align		4
.L_75:
        /*0018*/ 	.byte	0x04, 0x17
        /*001a*/ 	.short	(.L_77 - .L_76)
.L_76:
        /*001c*/ 	.word	0x00000000
        /*0020*/ 	.short	0x0002
        /*0022*/ 	.short	0x0010
        /*0024*/ 	.byte	0x00, 0xf5, 0x21, 0x00


	//----- nvinfo : EIATTR_KPARAM_INFO
	.align		4
.L_77:
        /*0028*/ 	.byte	0x04, 0x17
        /*002a*/ 	.short	(.L_79 - .L_78)
.L_78:
        /*002c*/ 	.word	0x00000000
        /*0030*/ 	.short	0x0001
        /*0032*/ 	.short	0x0008
        /*0034*/ 	.byte	0x00, 0xf5, 0x21, 0x00


	//----- nvinfo : EIATTR_KPARAM_INFO
	.align		4
.L_79:
        /*0038*/ 	.byte	0x04, 0x17
        /*003a*/ 	.short	(.L_81 - .L_80)
.L_80:
        /*003c*/ 	.word	0x00000000
        /*0040*/ 	.short	0x0000
        /*0042*/ 	.short	0x0000
        /*0044*/ 	.byte	0x00, 0xf5, 0x21, 0x00


	//----- nvinfo : EIATTR_SPARSE_MMA_MASK
	.align		4
.L_81:
        /*0048*/ 	.byte	0x03, 0x50
        /*004a*/ 	.short	0x0000


	//----- nvinfo : EIATTR_MAXREG_COUNT
	.align		4
        /*004c*/ 	.byte	0x03, 0x1b
        /*004e*/ 	.short	0x00ff


	//----- nvinfo : EIATTR_MERCURY_ISA_VERSION
	.align		4
        /*0050*/ 	.byte	0x03, 0x5f
        /*0052*/ 	.short	0x0101


	//----- nvinfo : EIATTR_VRC_CTA_INIT_COUNT
	.align		4
        /*0054*/ 	.byte	0x02, 0x4a
	.zero		1
	.zero		1


	//----- nvinfo : EIATTR_EXIT_INSTR_OFFSETS
	.align		4
        /*0058*/ 	.byte	0x04, 0x1c
        /*005a*/ 	.short	(.L_83 - .L_82)


	//   ....[0]....
.L_82:
        /*005c*/ 	.word	0x00000070


	//   ....[1]....
        /*0060*/ 	.word	0x00000120


	//----- nvinfo : EIATTR_CBANK_PARAM_SIZE
	.align		4
.L_83:
        /*0064*/ 	.byte	0x03, 0x19
        /*0066*/ 	.short	0x001c


	//----- nvinfo : EIATTR_PARAM_CBANK
	.align		4
        /*0068*/ 	.byte	0x04, 0x0a
        /*006a*/ 	.short	(.L_85 - .L_84)
	.align		4
.L_84:
        /*006c*/ 	.word	index@(.nv.constant0._Z15clear_centroidsPfS_Pii)
        /*0070*/ 	.short	0x0380
        /*0072*/ 	.short	0x001c


	//----- nvinfo : EIATTR_SW_WAR
	.align		4
.L_85:
        /*0074*/ 	.byte	0x04, 0x36
        /*0076*/ 	.short	(.L_87 - .L_86)
.L_86:
        /*0078*/ 	.word	0x00000008
.L_87:


//--------------------- .nv.info._Z13assign_labelsPKfS0_S0_S0_Piii --------------------------
	.section	.nv.info._Z13assign_labelsPKfS0_S0_S0_Piii,"",@"SHT_CUDA_INFO"
	.sectionflags	@""
	.align	4


	//----- nvinfo : EIATTR_CUDA_API_VERSION
	.align		4
        /*0000*/ 	.byte	0x04, 0x37
        /*0002*/ 	.short	(.L_89 - .L_88)
.L_88:
        /*0004*/ 	.word	0x00000082


	//----- nvinfo : EIATTR_KPARAM_INFO
	.align		4
.L_89:
        /*0008*/ 	.byte	0x04, 0x17
        /*000a*/ 	.short	(.L_91 - .L_90)
.L_90:
        /*000c*/ 	.word	0x00000000
        /*0010*/ 	.short	0x0006
        /*0012*/ 	.short	0x002c
        /*0014*/ 	.byte	0x00, 0xf0, 0x11, 0x00


	//----- nvinfo : EIATTR_KPARAM_INFO
	.align		4
.L_91:
        /*0018*/ 	.byte	0x04, 0x17
        /*001a*/ 	.short	(.L_93 - .L_92)
.L_92:
        /*001c*/ 	.word	0x00000000
        /*0020*/ 	.short	0x0005
        /*0022*/ 	.short	0x0028
        /*0024*/ 	.byte	0x00, 0xf0, 0x11, 0x00


	//----- nvinfo : EIATTR_KPARAM_INFO
	.align		4
.L_93:
        /*0028*/ 	.byte	0x04, 0x17
        /*002a*/ 	.short	(.L_95 - .L_94)
.L_94:
        /*002c*/ 	.word	0x00000000
        /*0030*/ 	.short	0x0004
        /*0032*/ 	.short	0x0020
        /*0034*/ 	.byte	0x00, 0xf5, 0x21, 0x00


	//----- nvinfo : EIATTR_KPARAM_INFO
	.align		4
.L_95:
        /*0038*/ 	.byte	0x04, 0x17
        /*003a*/ 	.short	(.L_97 - .L_96)
.L_96:
        /*003c*/ 	.word	0x00000000
        /*0040*/ 	.short	0x0003
        /*0042*/ 	.short	0x0018
        /*0044*/ 	.byte	0x00, 0xf5, 0x21, 0x00


	//----- nvinfo : EIATTR_KPARAM_INFO
	.align		4
.L_97:
        /*0048*/ 	.byte	0x04, 0x17
        /*004a*/ 	.short	(.L_99 - .L_98)
.L_98:
        /*004c*/ 	.word	0x00000000
        /*0050*/ 	.short	0x0002
        /*0052*/ 	.short	0x0010
        /*0054*/ 	.byte	0x00, 0xf5, 0x21, 0x00


	//----- nvinfo : EIATTR_KPARAM_INFO
	.align		4
.L_99:
        /*0058*/ 	.byte	0x04, 0x17
        /*005a*/ 	.short	(.L_101 - .L_100)
.L_100:
        /*005c*/ 	.word	0x00000000
        /*0060*/ 	.short	0x0001
        /*0062*/ 	.short	0x0008
        /*0064*/ 	.byte	0x00, 0xf5, 0x21, 0x00


	//----- nvinfo : EIATTR_KPARAM_INFO
	.align		4
.L_101:
        /*0068*/ 	.byte	0x04, 0x17
        /*006a*/ 	.short	(.L_103 - .L_102)
.L_102:
        /*006c*/ 	.word	0x00000000
        /*0070*/ 	.short	0x0000
        /*0072*/ 	.short	0x0000
        /*0074*/ 	.byte	0x00, 0xf5, 0x21, 0x00


	//----- nvinfo : EIATTR_SPARSE_MMA_MASK
	.align		4
.L_103:
        /*0078*/ 	.byte	0x03, 0x50
        /*007a*/ 	.short	0x0000


	//----- nvinfo : EIATTR_MAXREG_COUNT
	.align		4
        /*007c*/ 	.byte	0x03, 0x1b
        /*007e*/ 	.short	0x00ff


	//----- nvinfo : EIATTR_MERCURY_ISA_VERSION
	.align		4
        /*0080*/ 	.byte	0x03, 0x5f
        /*0082*/ 	.short	0x0101


	//----- nvinfo : EIATTR_VRC_CTA_INIT_COUNT
	.align		4
        /*0084*/ 	.byte	0x02, 0x4a
	.zero		1
	.zero		1


	//----- nvinfo : EIATTR_EXIT_INSTR_OFFSETS
	.align		4
        /*0088*/ 	.byte	0x04, 0x1c
        /*008a*/ 	.short	(.L_105 - .L_104)


	//   ....[0]....
.L_104:
        /*008c*/ 	.word	0x00000070


	//   ....[1]....
        /*0090*/ 	.word	0x00000d10


	//----- nvinfo : EIATTR_CBANK_PARAM_SIZE
	.align		4
.L_105:
        /*0094*/ 	.byte	0x03, 0x19
        /*0096*/ 	.short	0x0030


	//----- nvinfo : EIATTR_PARAM_CBANK
	.align		4
        /*0098*/ 	.byte	0x04, 0x0a
        /*009a*/ 	.short	(.L_107 - .L_106)
	.align		4
.L_106:
        /*009c*/ 	.word	index@(.nv.constant0._Z13assign_labelsPKfS0_S0_S0_Piii)
        /*00a0*/ 	.short	0x0380
        /*00a2*/ 	.short	0x0030


	//----- nvinfo : EIATTR_SW_WAR
	.align		4
.L_107:
        /*00a4*/ 	.byte	0x04, 0x36
        /*00a6*/ 	.short	(.L_109 - .L_108)
.L_108:
        /*00a8*/ 	.word	0x00000008
.L_109:


//--------------------- .nv.callgraph             --------------------------
	.section	.nv.callgraph,"",@"SHT_CUDA_CALLGRAPH"
	.align	4
	.sectionentsize	8
	.align		4
        /*0000*/ 	.word	0x00000000
	.align		4
        /*0004*/ 	.word	0xffffffff
	.align		4
        /*0008*/ 	.word	0x00000000
	.align		4
        /*000c*/ 	.word	0xfffffffe
	.align		4
        /*0010*/ 	.word	0x00000000
	.align		4
        /*0014*/ 	.word	0xfffffffd
	.align		4
        /*0018*/ 	.word	0x00000000
	.align		4
        /*001c*/ 	.word	0xfffffffc


//--------------------- .text._Z16update_centroidsPfS_PKfS1_PKiS_i --------------------------
	.section	.text._Z16update_centroidsPfS_PKfS1_PKiS_i,"ax",@progbits
	.align	128
        .global         _Z16update_centroidsPfS_PKfS1_PKiS_i
        .type           _Z16update_centroidsPfS_PKfS1_PKiS_i,@function
        .size           _Z16update_centroidsPfS_PKfS1_PKiS_i,(.L_x_24 - _Z16update_centroidsPfS_PKfS1_PKiS_i)
        .other          _Z16update_centroidsPfS_PKfS1_PKiS_i,@"STO_CUDA_ENTRY STV_DEFAULT"
_Z16update_centroidsPfS_PKfS1_PKiS_i:
.text._Z16update_centroidsPfS_PKfS1_PKiS_i:
[----:B------:R-:W-:Y:S01]  /*0000*/  LDC R1, c[0x0][0x37c] ;  /* 0x0000df00ff017b82 */ /* 0x000fe20000000800 */
[----:B------:R-:W0:Y:S07]  /*0010*/  S2R R3, SR_TID.X ;  /* 0x0000000000037919 */ /* 0x000e2e0000002100 */
[----:B------:R-:W0:Y:S01]  /*0020*/  S2UR UR4, SR_CTAID.X ;  /* 0x00000000000479c3 */ /* 0x000e220000002500 */
[----:B------:R-:W1:Y:S07]  /*0030*/  LDCU UR5, c[0x0][0x3b0] ;  /* 0x00007600ff0577ac */ /* 0x000e6e0008000800 */
[----:B------:R-:W0:Y:S02]  /*0040*/  LDC R2, c[0x0][0x360] ;  /* 0x0000d800ff027b82 */ /* 0x000e240000000800 */
[----:B0-----:R-:W-:-:S05]  /*0050*/  IMAD R2, R2, UR4, R3 ;  /* 0x0000000402027c24 */ /* 0x001fca000f8e0203 */
[----:B-1----:R-:W-:-:S13]  /*0060*/  ISETP.GE.AND P0, PT, R2, UR5, PT ;  /* 0x0000000502007c0c */ /* 0x002fda000bf06270 */
[----:B------:R-:W-:Y:S05]  /*0070*/  @P0 EXIT ;  /* 0x000000000000094d */ /* 0x000fea0003800000 */
[----:B------:R-:W0:Y:S01]  /*0080*/  LDC.64 R4, c[0x0][0x3a0] ;  /* 0x0000e800ff047b82 */ /* 0x000e220000000a00 */
[----:B------:R-:W1:Y:S01]  /*0090*/  LDCU.64 UR4, c[0x0][0x358] ;  /* 0x00006b00ff0477ac */ /* 0x000e620008000a00 */
[----:B0-----:R-:W-:-:S06]  /*00a0*/  IMAD.WIDE R4, R2, 0x4, R4 ;  /* 0x0000000402047825 */ /* 0x001fcc00078e0204 */
[----:B-1----:R-:W2:Y:S02]  /*00b0*/  LDG.E R4, desc[UR4][R4.64] ;  /* 0x0000000404047981 */ /* 0x002ea4000c1e1900 */
[----:B--2---:R-:W-:-:S13]  /*00c0*/  ISETP.NE.AND P0, PT, R4, RZ, PT ;  /* 0x000000ff0400720c */ /* 0x004fda0003f05270 */
[----:B------:R-:W-:Y:S05]  /*00d0*/  @!P0 EXIT ;  /* 0x000000000000894d */ /* 0x000fea0003800000 */
[----:B------:R-:W0:Y:S02]  /*00e0*/  LDC.64 R6, c[0x0][0x390] ;  /* 0x0000e400ff067b82 */ /* 0x000e240000000a00 */
[----:B0-----:R-:W-:-:S05]  /*00f0*/  IMAD.WIDE R6, R2, 0x4, R6 ;  /* 0x0000000402067825 */ /* 0x001fca00078e0206 */
[----:B------:R-:W2:Y:S01]  /*0100*/  LDG.E R0, desc[UR4][R6.64] ;  /* 0x0000000406007981 */ /* 0x000ea2000c1e1900 */
[----:B------:R-:W-:Y:S01]  /*0110*/  I2FP.F32.S32 R3, R4 ;  /* 0x0000000400037245 */ /* 0x000fe20000201400 */
[----:B------:R-:W-:Y:S03]  /*0120*/  BSSY.RECONVERGENT B0, `(.L_x_0) ;  /* 0x000000c000007945 */ /* 0x000fe60003800200 */
[----:B------:R-:W0:Y:S02]  /*0130*/  MUFU.RCP R4, R3 ;  /* 0x0000000300047308 */ /* 0x000e240000001000 */
[----:B0-----:R-:W-:-:S04]  /*0140*/  FFMA R5, -R3, R4, 1 ;  /* 0x3f80000003057423 */ /* 0x001fc80000000104 */
[----:B------:R-:W-:Y:S02]  /*0150*/  FFMA R5, R4, R5, R4 ;  /* 0x0000000504057223 */ /* 0x000fe40000000004 */
[----:B--2---:R-:W0:Y:S02]  /*0160*/  FCHK P0, R0, R3 ;  /* 0x0000000300007302 */ /* 0x004e240000000000 */
[----:B------:R-:W-:-:S04]  /*0170*/  FFMA R4, R0, R5, RZ ;  /* 0x0000000500047223 */ /* 0x000fc800000000ff */
[----:B------:R-:W-:-:S04]  /*0180*/  FFMA R8, -R3, R4, R0 ;  /* 0x0000000403087223 */ /* 0x000fc80000000100 */
[----:B------:R-:W-:Y:S01]  /*0190*/  FFMA R4, R5, R8, R4 ;  /* 0x0000000805047223 */ /* 0x000fe20000000004 */
[----:B0-----:R-:W-:Y:S06]  /*01a0*/  @!P0 BRA `(.L_x_1) ;  /* 0x00000000000c8947 */ /* 0x001fec0003800000 */
[----:B------:R-:W-:-:S07]  /*01b0*/  MOV R6, 0x1d0 ;  /* 0x000001d000067802 */ /* 0x000fce0000000f00 */
[----:B------:R-:W-:Y:S05]  /*01c0*/  CALL.REL.NOINC `($__internal_0_$__cuda_sm3x_div_rn_noftz_f32_slowpath) ;  /* 0x00000000008c7944 */ /* 0x000fea0003c00000 */
[----:B------:R-:W-:-:S07]  /*01d0*/  IMAD.MOV.U32 R4, RZ, RZ, R0 ;  /* 0x000000ffff047224 */ /* 0x000fce00078e0000 */
.L_x_1:
[----:B------:R-:W-:Y:S05]  /*01e0*/  BSYNC.RECONVERGENT B0 ;  /* 0x0000000000007941 */ /* 0x000fea0003800200 */
.L_x_0:
[----:B------:R-:W0:Y:S02]  /*01f0*/  LDC.64 R6, c[0x0][0x398] ;  /* 0x0000e600ff067b82 */ /* 0x000e240000000a00 */
[----:B0-----:R-:W-:-:S06]  /*0200*/  IMAD.WIDE R6, R2, 0x4, R6 ;  /* 0x0000000402067825 */ /* 0x001fcc00078e0206 */
[----:B------:R-:W2:Y:S01]  /*0210*/  LDG.E R6, desc[UR4][R6.64] ;  /* 0x0000000406067981 */ /* 0x000ea2000c1e1900 */
[----:B------:R-:W0:Y:S01]  /*0220*/  MUFU.RCP R0, R3 ;  /* 0x0000000300007308 */ /* 0x000e220000001000 */
[----:B------:R-:W-:Y:S01]  /*0230*/  BSSY.RECONVERGENT B0, `(.L_x_2) ;  /* 0x000000c000007945 */ /* 0x000fe20003800200 */
[----:B0-----:R-:W-:-:S04]  /*0240*/  FFMA R5, -R3, R0, 1 ;  /* 0x3f80000003057423 */ /* 0x001fc80000000100 */
[----:B------:R-:W-:Y:S02]  /*0250*/  FFMA R0, R0, R5, R0 ;  /* 0x0000000500007223 */ /* 0x000fe40000000000 */
[----:B--2---:R-:W0:Y:S02]  /*0260*/  FCHK P0, R6, R3 ;  /* 0x0000000306007302 */ /* 0x004e240000000000 */
[----:B------:R-:W-:-:S04]  /*0270*/  FFMA R5, R0, R6, RZ ;  /* 0x0000000600057223 */ /* 0x000fc800000000ff */
[----:B------:R-:W-:-:S04]  /*0280*/  FFMA R8, -R3, R5, R6 ;  /* 0x0000000503087223 */ /* 0x000fc80000000106 */
[----:B------:R-:W-:Y:S01]  /*0290*/  FFMA R5, R0, R8, R5 ;  /* 0x0000000800057223 */ /* 0x000fe20000000005 */
[----:B0-----:R-:W-:Y:S06]  /*02a0*/  @!P0 BRA `(.L_x_3) ;  /* 0x0000000000108947 */ /* 0x001fec0003800000 */
[----:B------:R-:W-:Y:S01]  /*02b0*/  IMAD.MOV.U32 R0, RZ, RZ, R6 ;  /* 0x000000ffff007224 */ /* 0x000fe200078e0006 */
[----:B------:R-:W-:-:S07]  /*02c0*/  MOV R6, 0x2e0 ;  /* 0x000002e000067802 */ /* 0x000fce0000000f00 */
[----:B------:R-:W-:Y:S05]  /*02d0*/  CALL.REL.NOINC `($__internal_0_$__cuda_sm3x_div_rn_noftz_f32_slowpath) ;  /* 0x0000000000487944 */ /* 0x000fea0003c00000 */
[----:B------:R-:W-:-:S07]  /*02e0*/  IMAD.MOV.U32 R5, RZ, RZ, R0 ;  /* 0x000000ffff057224 */ /* 0x000fce00078e0000 */
.L_x_3:
[----:B------:R-:W-:Y:S05]  /*02f0*/  BSYNC.RECONVERGENT B0 ;  /* 0x0000000000007941 */ /* 0x000fea0003800200 */
.L_x_2:
[----:B------:R-:W0:Y:S08]  /*0300*/  LDC.64 R8, c[0x0][0x388] ;  /* 0x0000e200ff087b82 */ /* 0x000e300000000a00 */
[----:B------:R-:W1:Y:S08]  /*0310*/  LDC.64 R6, c[0x0][0x380] ;  /* 0x0000e000ff067b82 */ /* 0x000e700000000a00 */
[----:B------:R-:W2:Y:S01]  /*0320*/  LDC.64 R10, c[0x0][0x3a8] ;  /* 0x0000ea00ff0a7b82 */ /* 0x000ea20000000a00 */
[----:B0-----:R-:W-:-:S05]  /*0330*/  IMAD.WIDE R8, R2, 0x4, R8 ;  /* 0x0000000402087825 */ /* 0x001fca00078e0208 */
[----:B------:R-:W3:Y:S01]  /*0340*/  LDG.E R0, desc[UR4][R8.64] ;  /* 0x0000000408007981 */ /* 0x000ee2000c1e1900 */
[----:B-1----:R-:W-:-:S05]  /*0350*/  IMAD.WIDE R6, R2, 0x4, R6 ;  /* 0x0000000402067825 */ /* 0x002fca00078e0206 */
[----:B------:R-:W4:Y:S01]  /*0360*/  LDG.E R3, desc[UR4][R6.64] ;  /* 0x0000000406037981 */ /* 0x000f22000c1e1900 */
[----:B---3--:R-:W-:-:S04]  /*0370*/  FADD R12, -R0, R5 ;  /* 0x00000005000c7221 */ /* 0x008fc80000000100 */
[----:B------:R-:W-:Y:S01]  /*0380*/  FMUL R13, R12, R12 ;  /* 0x0000000c0c0d7220 */ /* 0x000fe20000400000 */
[----:B----4-:R-:W-:Y:S01]  /*0390*/  FADD R0, -R3, R4 ;  /* 0x0000000403007221 */ /* 0x010fe20000000100 */
[----:B--2---:R-:W-:-:S04]  /*03a0*/  IMAD.WIDE R2, R2, 0x4, R10 ;  /* 0x0000000402027825 */ /* 0x004fc800078e020a */
[----:B------:R-:W-:-:S05]  /*03b0*/  FFMA R13, R0, R0, R13 ;  /* 0x00000000000d7223 */ /* 0x000fca000000000d */
[----:B------:R-:W-:Y:S04]  /*03c0*/  STG.E desc[UR4][R2.64], R13 ;  /* 0x0000000d02007986 */ /* 0x000fe8000c101904 */
[----:B------:R-:W-:Y:S04]  /*03d0*/  STG.E desc[UR4][R6.64], R4 ;  /* 0x0000000406007986 */ /* 0x000fe8000c101904 */
[----:B------:R-:W-:Y:S01]  /*03e0*/  STG.E desc[UR4][R8.64], R5 ;  /* 0x0000000508007986 */ /* 0x000fe2000c101904 */
[----:B------:R-:W-:Y:S05]  /*03f0*/  EXIT ;  /* 0x000000000000794d */ /* 0x000fea0003800000 */
        .weak           $__internal_0_$__cuda_sm3x_div_rn_noftz_f32_slowpath
        .type           $__internal_0_$__cuda_sm3x_div_rn_noftz_f32_slowpath,@function
        .size           $__internal_0_$__cuda_sm3x_div_rn_noftz_f32_slowpath,(.L_x_24 - $__internal_0_$__cuda_sm3x_div_rn_noftz_f32_slowpath)
$__internal_0_$__cuda_sm3x_div_rn_noftz_f32_slowpath:
[--C-:B------:R-:W-:Y:S01]  /*0400*/  SHF.R.U32.HI R7, RZ, 0x17, R3.reuse ;  /* 0x00000017ff077819 */ /* 0x100fe20000011603 */
[----:B------:R-:W-:Y:S01]  /*0410*/  BSSY.RECONVERGENT B1, `(.L_x_4) ;  /* 0x0000063000017945 */ /* 0x000fe20003800200 */
[----:B------:R-:W-:Y:S02]  /*0420*/  SHF.R.U32.HI R5, RZ, 0x17, R0 ;  /* 0x00000017ff057819 */ /* 0x000fe40000011600 */
[----:B------:R-:W-:Y:S02]  /*0430*/  LOP3.LUT R12, R7, 0xff, RZ, 0xc0, !PT ;  /* 0x000000ff070c7812 */ /* 0x000fe400078ec0ff */
[----:B------:R-:W-:Y:S01]  /*0440*/  LOP3.LUT R10, R5, 0xff, RZ, 0xc0, !PT ;  /* 0x000000ff050a7812 */ /* 0x000fe200078ec0ff */
[----:B------:R-:W-:Y:S02]  /*0450*/  IMAD.MOV.U32 R5, RZ, RZ, R3 ;  /* 0x000000ffff057224 */ /* 0x000fe400078e0003 */
[----:B------:R-:W-:Y:S02]  /*0460*/  VIADD R9, R12, 0xffffffff ;  /* 0xffffffff0c097836 */ /* 0x000fe40000000000 */
[----:B------:R-:W-:-:S03]  /*0470*/  VIADD R8, R10, 0xffffffff ;  /* 0xffffffff0a087836 */ /* 0x000fc60000000000 */
[----:B------:R-:W-:-:S04]  /*0480*/  ISETP.GT.U32.AND P0, PT, R9, 0xfd, PT ;  /* 0x000000fd0900780c */ /* 0x000fc80003f04070 */
[----:B------:R-:W-:-:S13]  /*0490*/  ISETP.GT.U32.OR P0, PT, R8, 0xfd, P0 ;  /* 0x000000fd0800780c */ /* 0x000fda0000704470 */
[----:B------:R-:W-:Y:S01]  /*04a0*/  @!P0 MOV R7, RZ ;  /* 0x000000ff00078202 */ /* 0x000fe20000000f00 */
[----:B------:R-:W-:Y:S06]  /*04b0*/  @!P0 BRA `(.L_x_5) ;  /* 0x00000000005c8947 */ /* 0x000fec0003800000 */
[----:B------:R-:W-:Y:S02]  /*04c0*/  FSETP.GTU.FTZ.AND P0, PT, |R0|, +INF , PT ;  /* 0x7f8000000000780b */ /* 0x000fe40003f1c200 */
[----:B------:R-:W-:-:S04]  /*04d0*/  FSETP.GTU.FTZ.AND P1, PT, |R3|, +INF , PT ;  /* 0x7f8000000300780b */ /* 0x000fc80003f3c200 */
[----:B------:R-:W-:-:S13]  /*04e0*/  PLOP3.LUT P0, PT, P0, P1, PT, 0xf8, 0x8f ;  /* 0x00000000008f781c */ /* 0x000fda0000703f70 */
[----:B------:R-:W-:Y:S05]  /*04f0*/  @P0 BRA `(.L_x_6) ;  /* 0x00000004004c0947 */ /* 0x000fea0003800000 */
[----:B------:R-:W-:-:S13]  /*0500*/  LOP3.LUT P0, RZ, R5, 0x7fffffff, R0, 0xc8, !PT ;  /* 0x7fffffff05ff7812 */ /* 0x000fda000780c800 */
[----:B------:R-:W-:Y:S05]  /*0510*/  @!P0 BRA `(.L_x_7) ;  /* 0x00000004003c8947 */ /* 0x000fea0003800000 */
[C---:B------:R-:W-:Y:S02]  /*0520*/  FSETP.NEU.FTZ.AND P2, PT, |R0|.reuse, +INF , PT ;  /* 0x7f8000000000780b */ /* 0x040fe40003f5d200 */
[----:B------:R-:W-:Y:S02]  /*0530*/  FSETP.NEU.FTZ.AND P1, PT, |R3|, +INF , PT ;  /* 0x7f8000000300780b */ /* 0x000fe40003f3d200 */
[----:B------:R-:W-:-:S11]  /*0540*/  FSETP.NEU.FTZ.AND P0, PT, |R0|, +INF , PT ;  /* 0x7f8000000000780b */ /* 0x000fd60003f1d200 */
[----:B------:R-:W-:Y:S05]  /*0550*/  @!P1 BRA !P2, `(.L_x_7) ;  /* 0x00000004002c9947 */ /* 0x000fea0005000000 */
[----:B------:R-:W-:-:S04]  /*0560*/  LOP3.LUT P2, RZ, R0, 0x7fffffff, RZ, 0xc0, !PT ;  /* 0x7fffffff00ff7812 */ /* 0x000fc8000784c0ff */
[----:B------:R-:W-:-:S13]  /*0570*/  PLOP3.LUT P1, PT, P1, P2, PT, 0x2f, 0xf2 ;  /* 0x0000000000f2781c */ /* 0x000fda0000f24577 */
[----:B------:R-:W-:Y:S05]  /*0580*/  @P1 BRA `(.L_x_8) ;  /* 0x0000000400181947 */ /* 0x000fea0003800000 */
[----:B------:R-:W-:-:S04]  /*0590*/  LOP3.LUT P1, RZ, R5, 0x7fffffff, RZ, 0xc0, !PT ;  /* 0x7fffffff05ff7812 */ /* 0x000fc8000782c0ff */
[----:B------:R-:W-:-:S13]  /*05a0*/  PLOP3.LUT P0, PT, P0, P1, PT, 0x2f, 0xf2 ;  /* 0x0000000000f2781c */ /* 0x000fda0000702577 */
[----:B------:R-:W-:Y:S05]  /*05b0*/  @P0 BRA `(.L_x_9) ;  /* 0x0000000400000947 */ /* 0x000fea0003800000 */
[----:B------:R-:W-:Y:S02]  /*05c0*/  ISETP.GE.AND P0, PT, R8, RZ, PT ;  /* 0x000000ff0800720c */ /* 0x000fe40003f06270 */
[----:B------:R-:W-:-:S11]  /*05d0*/  ISETP.GE.AND P1, PT, R9, RZ, PT ;  /* 0x000000ff0900720c */ /* 0x000fd60003f26270 */
[----:B------:R-:W-:Y:S02]  /*05e0*/  @P0 IMAD.MOV.U32 R7, RZ, RZ, RZ ;  /* 0x000000ffff070224 */ /* 0x000fe400078e00ff */
[----:B------:R-:W-:Y:S01]  /*05f0*/  @!P0 FFMA R0, R0, 1.84467440737095516160e+19, RZ ;  /* 0x5f80000000008823 */ /* 0x000fe200000000ff */
[----:B------:R-:W-:Y:S02]  /*0600*/  @!P0 IMAD.MOV.U32 R7, RZ, RZ, -0x40 ;  /* 0xffffffc0ff078424 */ /* 0x000fe400078e00ff */
[----:B------:R-:W-:Y:S02]  /*0610*/  @!P1 FFMA R5, R3, 1.84467440737095516160e+19, RZ ;  /* 0x5f80000003059823 */ /* 0x000fe400000000ff */
[----:B------:R-:W-:-:S07]  /*0620*/  @!P1 VIADD R7, R7, 0x40 ;  /* 0x0000004007079836 */ /* 0x000fce0000000000 */
.L_x_5:
[----:B------:R-:W-:Y:S01]  /*0630*/  LEA R8, R12, 0xc0800000, 0x17 ;  /* 0xc08000000c087811 */ /* 0x000fe200078eb8ff */
[----:B------:R-:W-:Y:S04]  /*0640*/  BSSY.RECONVERGENT B2, `(.L_x_10) ;  /* 0x0000036000027945 */ /* 0x000fe80003800200 */
[----:B------:R-:W-:Y:S01]  /*0650*/  IMAD.IADD R8, R5, 0x1, -R8 ;  /* 0x0000000105087824 */ /* 0x000fe200078e0a08 */
[----:B------:R-:W-:-:S03]  /*0660*/  IADD3 R5, PT, PT, R10, -0x7f, RZ ;  /* 0xffffff810a057810 */ /* 0x000fc60007ffe0ff */
[----:B------:R0:W1:Y:S01]  /*0670*/  MUFU.RCP R9, R8 ;  /* 0x0000000800097308 */ /* 0x0000620000001000 */
[----:B------:R-:W-:Y:S01]  /*0680*/  FADD.FTZ R11, -R8, -RZ ;  /* 0x800000ff080b7221 */ /* 0x000fe20000010100 */
[C---:B------:R-:W-:Y:S01]  /*0690*/  IMAD R0, R5.reuse, -0x800000, R0 ;  /* 0xff80000005007824 */ /* 0x040fe200078e0200 */
[----:B0-----:R-:W-:-:S05]  /*06a0*/  IADD3 R8, PT, PT, R5, 0x7f, -R12 ;  /* 0x0000007f05087810 */ /* 0x001fca0007ffe80c */
[----:B------:R-:W-:Y:S02]  /*06b0*/  IMAD.IADD R8, R8, 0x1, R7 ;  /* 0x0000000108087824 */ /* 0x000fe400078e0207 */
[----:B-1----:R-:W-:-:S04]  /*06c0*/  FFMA R10, R9, R11, 1 ;  /* 0x3f800000090a7423 */ /* 0x002fc8000000000b */
[----:B------:R-:W-:-:S04]  /*06d0*/  FFMA R14, R9, R10, R9 ;  /* 0x0000000a090e7223 */ /* 0x000fc80000000009 */
[----:B------:R-:W-:-:S04]  /*06e0*/  FFMA R9, R0, R14, RZ ;  /* 0x0000000e00097223 */ /* 0x000fc800000000ff */
[----:B------:R-:W-:-:S04]  /*06f0*/  FFMA R10, R11, R9, R0 ;  /* 0x000000090b0a7223 */ /* 0x000fc80000000000 */
[----:B------:R-:W-:-:S04]  /*0700*/  FFMA R9, R14, R10, R9 ;  /* 0x0000000a0e097223 */ /* 0x000fc80000000009 */
[----:B------:R-:W-:-:S04]  /*0710*/  FFMA R10, R11, R9, R0 ;  /* 0x000000090b0a7223 */ /* 0x000fc80000000000 */
[----:B------:R-:W-:-:S05]  /*0720*/  FFMA R0, R14, R10, R9 ;  /* 0x0000000a0e007223 */ /* 0x000fca0000000009 */
[----:B------:R-:W-:-:S04]  /*0730*/  SHF.R.U32.HI R5, RZ, 0x17, R0 ;  /* 0x00000017ff057819 */ /* 0x000fc80000011600 */
[----:B------:R-:W-:-:S05]  /*0740*/  LOP3.LUT R5, R5, 0xff, RZ, 0xc0, !PT ;  /* 0x000000ff05057812 */ /* 0x000fca00078ec0ff */
[----:B------:R-:W-:-:S04]  /*0750*/  IMAD.IADD R11, R5, 0x1, R8 ;  /* 0x00000001050b7824 */ /* 0x000fc800078e0208 */
[----:B------:R-:W-:-:S05]  /*0760*/  VIADD R5, R11, 0xffffffff ;  /* 0xffffffff0b057836 */ /* 0x000fca0000000000 */
[----:B------:R-:W-:-:S13]  /*0770*/  ISETP.GE.U32.AND P0, PT, R5, 0xfe, PT ;  /* 0x000000fe0500780c */ /* 0x000fda0003f06070 */
[----:B------:R-:W-:Y:S05]  /*0780*/  @!P0 BRA `(.L_x_11) ;  /* 0x0000000000808947 */ /* 0x000fea0003800000 */
[----:B------:R-:W-:-:S13]  /*0790*/  ISETP.GT.AND P0, PT, R11, 0xfe, PT ;  /* 0x000000fe0b00780c */ /* 0x000fda0003f04270 */
[----:B------:R-:W-:Y:S05]  /*07a0*/  @P0 BRA `(.L_x_12) ;  /* 0x00000000006c0947 */ /* 0x000fea0003800000 */
[----:B------:R-:W-:-:S13]  /*07b0*/  ISETP.GE.AND P0, PT, R11, 0x1, PT ;  /* 0x000000010b00780c */ /* 0x000fda0003f06270 */
[----:B------:R-:W-:Y:S05]  /*07c0*/  @P0 BRA `(.L_x_13) ;  /* 0x0000000000740947 */ /* 0x000fea0003800000 */
[----:B------:R-:W-:Y:S02]  /*07d0*/  ISETP.GE.AND P0, PT, R11, -0x18, PT ;  /* 0xffffffe80b00780c */ /* 0x000fe40003f06270 */
[----:B------:R-:W-:-:S11]  /*07e0*/  LOP3.LUT R0, R0, 0x80000000, RZ, 0xc0, !PT ;  /* 0x8000000000007812 */ /* 0x000fd600078ec0ff */
[----:B------:R-:W-:Y:S05]  /*07f0*/  @!P0 BRA `(.L_x_13) ;  /* 0x0000000000688947 */ /* 0x000fea0003800000 */
[CCC-:B------:R-:W-:Y:S01]  /*0800*/  FFMA.RZ R5, R14.reuse, R10.reuse, R9.reuse ;  /* 0x0000000a0e057223 */ /* 0x1c0fe2000000c009 */
[CCC-:B------:R-:W-:Y:S01]  /*0810*/  FFMA.RM R8, R14.reuse, R10.reuse, R9.reuse ;  /* 0x0000000a0e087223 */ /* 0x1c0fe20000004009 */
[C---:B------:R-:W-:Y:S02]  /*0820*/  ISETP.NE.AND P2, PT, R11.reuse, RZ, PT ;  /* 0x000000ff0b00720c */ /* 0x040fe40003f45270 */
[----:B------:R-:W-:Y:S02]  /*0830*/  ISETP.NE.AND P1, PT, R11, RZ, PT ;  /* 0x000000ff0b00720c */ /* 0x000fe40003f25270 */
[----:B------:R-:W-:Y:S01]  /*0840*/  LOP3.LUT R7, R5, 0x7fffff, RZ, 0xc0, !PT ;  /* 0x007fffff05077812 */ /* 0x000fe200078ec0ff */
[----:B------:R-:W-:Y:S01]  /*0850*/  FFMA.RP R5, R14, R10, R9 ;  /* 0x0000000a0e057223 */ /* 0x000fe20000008009 */
[C---:B------:R-:W-:Y:S01]  /*0860*/  VIADD R10, R11.reuse, 0x20 ;  /* 0x000000200b0a7836 */ /* 0x040fe20000000000 */
[----:B------:R-:W-:Y:S02]  /*0870*/  IADD3 R9, PT, PT, -R11, RZ, RZ ;  /* 0x000000ff0b097210 */ /* 0x000fe40007ffe1ff */
[----:B------:R-:W-:-:S02]  /*0880*/  LOP3.LUT R7, R7, 0x800000, RZ, 0xfc, !PT ;  /* 0x0080000007077812 */ /* 0x000fc400078efcff */
[----:B------:R-:W-:Y:S02]  /*0890*/  FSETP.NEU.FTZ.AND P0, PT, R5, R8, PT ;  /* 0x000000080500720b */ /* 0x000fe40003f1d000 */
[----:B------:R-:W-:Y:S02]  /*08a0*/  SHF.L.U32 R10, R7, R10, RZ ;  /* 0x0000000a070a7219 */ /* 0x000fe400000006ff */
[----:B------:R-:W-:Y:S02]  /*08b0*/  SEL R8, R9, RZ, P2 ;  /* 0x000000ff09087207 */ /* 0x000fe40001000000 */
[----:B------:R-:W-:Y:S02]  /*08c0*/  ISETP.NE.AND P1, PT, R10, RZ, P1 ;  /* 0x000000ff0a00720c */ /* 0x000fe40000f25270 */
[----:B------:R-:W-:Y:S02]  /*08d0*/  SHF.R.U32.HI R8, RZ, R8, R7 ;  /* 0x00000008ff087219 */ /* 0x000fe40000011607 */
[----:B------:R-:W-:-:S02]  /*08e0*/  PLOP3.LUT P0, PT, P0, P1, PT, 0xf8, 0x8f ;  /* 0x00000000008f781c */ /* 0x000fc40000703f70 */
[----:B------:R-:W-:Y:S02]  /*08f0*/  SHF.R.U32.HI R10, RZ, 0x1, R8 ;  /* 0x00000001ff0a7819 */ /* 0x000fe40000011608 */
[----:B------:R-:W-:-:S04]  /*0900*/  SEL R5, RZ, 0x1, !P0 ;  /* 0x00000001ff057807 */ /* 0x000fc80004000000 */
[----:B------:R-:W-:-:S04]  /*0910*/  LOP3.LUT R5, R5, 0x1, R10, 0xf8, !PT ;  /* 0x0000000105057812 */ /* 0x000fc800078ef80a */
[----:B------:R-:W-:-:S05]  /*0920*/  LOP3.LUT R5, R5, R8, RZ, 0xc0, !PT ;  /* 0x0000000805057212 */ /* 0x000fca00078ec0ff */
[----:B------:R-:W-:-:S05]  /*0930*/  IMAD.IADD R5, R10, 0x1, R5 ;  /* 0x000000010a057824 */ /* 0x000fca00078e0205 */
[----:B------:R-:W-:Y:S01]  /*0940*/  LOP3.LUT R0, R5, R0, RZ, 0xfc, !PT ;  /* 0x0000000005007212 */ /* 0x000fe200078efcff */
[----:B------:R-:W-:Y:S06]  /*0950*/  BRA `(.L_x_13) ;  /* 0x0000000000107947 */ /* 0x000fec0003800000 */
.L_x_12:
[----:B------:R-:W-:-:S04]  /*0960*/  LOP3.LUT R0, R0, 0x80000000, RZ, 0xc0, !PT ;  /* 0x8000000000007812 */ /* 0x000fc800078ec0ff */
[----:B------:R-:W-:Y:S01]  /*0970*/  LOP3.LUT R0, R0, 0x7f800000, RZ, 0xfc, !PT ;  /* 0x7f80000000007812 */ /* 0x000fe200078efcff */
[----:B------:R-:W-:Y:S06]  /*0980*/  BRA `(.L_x_13) ;  /* 0x0000000000047947 */ /* 0x000fec0003800000 */
.L_x_11:
[----:B------:R-:W-:-:S07]  /*0990*/  IMAD R0, R8, 0x800000, R0 ;  /* 0x0080000008007824 */ /* 0x000fce00078e0200 */
.L_x_13:
[----:B------:R-:W-:Y:S05]  /*09a0*/  BSYNC.RECONVERGENT B2 ;  /* 0x0000000000027941 */ /* 0x000fea0003800200 */
.L_x_10:
[----:B------:R-:W-:Y:S05]  /*09b0*/  BRA `(.L_x_14) ;  /* 0x0000000000207947 */ /* 0x000fea0003800000 */
.L_x_9:
[----:B------:R-:W-:-:S04]  /*09c0*/  LOP3.LUT R0, R5, 0x80000000, R0, 0x48, !PT ;  /* 0x8000000005007812 */ /* 0x000fc800078e4800 */
[----:B------:R-:W-:Y:S01]  /*09d0*/  LOP3.LUT R0, R0, 0x7f800000, RZ, 0xfc, !PT ;  /* 0x7f80000000007812 */ /* 0x000fe200078efcff */
[----:B------:R-:W-:Y:S06]  /*09e0*/  BRA `(.L_x_14) ;  /* 0x0000000000147947 */ /* 0x000fec0003800000 */
.L_x_8:
[----:B------:R-:W-:Y:S01]  /*09f0*/  LOP3.LUT R0, R5, 0x80000000, R0, 0x48, !PT ;  /* 0x8000000005007812 */ /* 0x000fe200078e4800 */
[----:B------:R-:W-:Y:S06]  /*0a00*/  BRA `(.L_x_14) ;  /* 0x00000000000c7947 */ /* 0x000fec0003800000 */
.L_x_7:
[----:B------:R-:W0:Y:S01]  /*0a10*/  MUFU.RSQ R0, -QNAN ;  /* 0xffc0000000007908 */ /* 0x000e220000001400 */
[----:B------:R-:W-:Y:S05]  /*0a20*/  BRA `(.L_x_14) ;  /* 0x0000000000047947 */ /* 0x000fea0003800000 */
.L_x_6:
[----:B------:R-:W-:-:S07]  /*0a30*/  FADD.FTZ R0, R0, R3 ;  /* 0x0000000300007221 */ /* 0x000fce0000010000 */
.L_x_14:
[----:B------:R-:W-:Y:S05]  /*0a40*/  BSYNC.RECONVERGENT B1 ;  /* 0x0000000000017941 */ /* 0x000fea0003800200 */
.L_x_4:
[----:B------:R-:W-:-:S04]  /*0a50*/  IMAD.MOV.U32 R7, RZ, RZ, 0x0 ;  /* 0x00000000ff077424 */ /* 0x000fc800078e00ff */
[----:B0-----:R-:W-:Y:S05]  /*0a60*/  RET.REL.NODEC R6 `(_Z16update_centroidsPfS_PKfS1_PKiS_i) ;  /* 0xfffffff406647950 */ /* 0x001fea0003c3ffff */
.L_x_15:
[----:B------:R-:W-:-:S00]  /*0a70*/  BRA `(.L_x_15) ;  /* 0xfffffffc00fc7947 */ /* 0x000fc0000383ffff */
[----:B------:R-:W-:-:S00]  /*0a80*/  NOP ;  /* 0x0000000000007918 */ /* 0x000fc00000000000 */
[----:B------:R-:W-:-:S00]  /*0a90*/  NOP ;  /* 0x0000000000007918 */ /* 0x000fc00000000000 */
[----:B------:R-:W-:-:S00]  /*0aa0*/  NOP ;  /* 0x0000000000007918 */ /* 0x000fc00000000000 */
[----:B------:R-:W-:-:S00]  /*0ab0*/  NOP ;  /* 0x0000000000007918 */ /* 0x000fc00000000000 */
[----:B------:R-:W-:-:S00]  /*0ac0*/  NOP ;  /* 0x0000000000007918 */ /* 0x000fc00000000000 */
[----:B------:R-:W-:-:S00]  /*0ad0*/  NOP ;  /* 0x0000000000007918 */ /* 0x000fc00000000000 */
[----:B------:R-:W-:-:S00]  /*0ae0*/  NOP ;  /* 0x0000000000007918 */ /* 0x000fc00000000000 */
[----:B------:R-:W-:-:S00]  /*0af0*/  NOP ;  /* 0x0000000000007918 */ /* 0x000fc00000000000 */
.L_x_24:


//--------------------- .text._Z20accumulate_centroidsPKfS0_PKiPfS3_Pii --------------------------
	.section	.text._Z20accumulate_centroidsPKfS0_PKiPfS3_Pii,"ax",@progbits
	.align	128
        .global         _Z20accumulate_centroidsPKfS0_PKiPfS3_Pii
        .type           _Z20accumulate_centroidsPKfS0_PKiPfS3_Pii,@function
        .size           _Z20accumulate_centroidsPKfS0_PKiPfS3_Pii,(.L_x_26 - _Z20accumulate_centroidsPKfS0_PKiPfS3_Pii)
        .other          _Z20accumulate_centroidsPKfS0_PKiPfS3_Pii,@"STO_CUDA_ENTRY STV_DEFAULT"
_Z20accumulate_centroidsPKfS0_PKiPfS3_Pii:
.text._Z20accumulate_centroidsPKfS0_PKiPfS3_Pii:
        /* <DEDUP_REMOVED lines=9> */
[----:B------:R-:W1:Y:S07]  /*0090*/  LDCU.64 UR4, c[0x0][0x358] ;  /* 0x00006b00ff0477ac */ /* 0x000e6e0008000a00 */
[----:B------:R-:W2:Y:S08]  /*00a0*/  LDC.64 R6, c[0x0][0x380] ;  /* 0x0000e000ff067b82 */ /* 0x000eb00000000a00 */
[----:B------:R-:W3:Y:S01]  /*00b0*/  LDC.64 R4, c[0x0][0x398] ;  /* 0x0000e600ff047b82 */ /* 0x000ee20000000a00 */
[----:B0-----:R-:W-:-:S07]  /*00c0*/  IMAD.WIDE R2, R9, 0x4, R2 ;  /* 0x0000000409027825 */ /* 0x001fce00078e0202 */
[----:B------:R-:W0:Y:S01]  /*00d0*/  LDC.64 R10, c[0x0][0x388] ;  /* 0x0000e200ff0a7b82 */ /* 0x000e220000000a00 */
[----:B-1----:R-:W3:Y:S01]  /*00e0*/  LDG.E R3, desc[UR4][R2.64] ;  /* 0x0000000402037981 */ /* 0x002ee2000c1e1900 */
[----:B--2---:R-:W-:-:S06]  /*00f0*/  IMAD.WIDE R6, R9, 0x4, R6 ;  /* 0x0000000409067825 */ /* 0x004fcc00078e0206 */
[----:B------:R-:W1:Y:S01]  /*0100*/  LDC.64 R12, c[0x0][0x3a8] ;  /* 0x0000ea00ff0c7b82 */ /* 0x000e620000000a00 */
[----:B------:R-:W2:Y:S01]  /*0110*/  LDG.E R7, desc[UR4][R6.64] ;  /* 0x0000000406077981 */ /* 0x000ea2000c1e1900 */
[----:B0-----:R-:W-:-:S06]  /*0120*/  IMAD.WIDE R10, R9, 0x4, R10 ;  /* 0x00000004090a7825 */ /* 0x001fcc00078e020a */
[----:B------:R-:W0:Y:S01]  /*0130*/  LDC.64 R8, c[0x0][0x3a0] ;  /* 0x0000e800ff087b82 */ /* 0x000e220000000a00 */
[----:B---3--:R-:W-:-:S05]  /*0140*/  IMAD.WIDE R4, R3, 0x4, R4 ;  /* 0x0000000403047825 */ /* 0x008fca00078e0204 */
[----:B--2---:R-:W-:Y:S04]  /*0150*/  REDG.E.ADD.F32.FTZ.RN.STRONG.GPU desc[UR4][R4.64], R7 ;  /* 0x00000007040079a6 */ /* 0x004fe8000c12f304 */
[----:B------:R-:W2:Y:S01]  /*0160*/  LDG.E R11, desc[UR4][R10.64] ;  /* 0x000000040a0b7981 */ /* 0x000ea2000c1e1900 */
[----:B0-----:R-:W-:-:S04]  /*0170*/  IMAD.WIDE R8, R3, 0x4, R8 ;  /* 0x0000000403087825 */ /* 0x001fc800078e0208 */
[----:B-1----:R-:W-:-:S04]  /*0180*/  IMAD.WIDE R2, R3, 0x4, R12 ;  /* 0x0000000403027825 */ /* 0x002fc800078e020c */
[----:B------:R-:W-:Y:S01]  /*0190*/  HFMA2 R13, -RZ, RZ, 0, 5.9604644775390625e-08 ;  /* 0x00000001ff0d7431 */ /* 0x000fe200000001ff */
[----:B--2---:R-:W-:Y:S04]  /*01a0*/  REDG.E.ADD.F32.FTZ.RN.STRONG.GPU desc[UR4][R8.64], R11 ;  /* 0x0000000b080079a6 */ /* 0x004fe8000c12f304 */
[----:B------:R-:W-:Y:S01]  /*01b0*/  REDG.E.ADD.STRONG.GPU desc[UR4][R2.64], R13 ;  /* 0x0000000d0200798e */ /* 0x000fe2000c12e104 */
[----:B------:R-:W-:Y:S05]  /*01c0*/  EXIT ;  /* 0x000000000000794d */ /* 0x000fea0003800000 */
.L_x_16:
        /* <DEDUP_REMOVED lines=11> */
.L_x_26:


//--------------------- .text._Z15clear_centroidsPfS_Pii --------------------------
	.section	.text._Z15clear_centroidsPfS_Pii,"ax",@progbits
	.align	128
        .global         _Z15clear_centroidsPfS_Pii
        .type           _Z15clear_centroidsPfS_Pii,@function
        .size           _Z15clear_centroidsPfS_Pii,(.L_x_27 - _Z15clear_centroidsPfS_Pii)
        .other          _Z15clear_centroidsPfS_Pii,@"STO_CUDA_ENTRY STV_DEFAULT"
_Z15clear_centroidsPfS_Pii:
.text._Z15clear_centroidsPfS_Pii:
        /* <DEDUP_REMOVED lines=12> */
[----:B0-----:R-:W-:-:S05]  /*00c0*/  IMAD.WIDE R2, R9, 0x4, R2 ;  /* 0x0000000409027825 */ /* 0x001fca00078e0202 */
[----:B-1----:R-:W-:Y:S01]  /*00d0*/  STG.E desc[UR4][R2.64], RZ ;  /* 0x000000ff02007986 */ /* 0x002fe2000c101904 */
[----:B--2---:R-:W-:-:S05]  /*00e0*/  IMAD.WIDE R4, R9, 0x4, R4 ;  /* 0x0000000409047825 */ /* 0x004fca00078e0204 */
[----:B------:R-:W-:Y:S01]  /*00f0*/  STG.E desc[UR4][R4.64], RZ ;  /* 0x000000ff04007986 */ /* 0x000fe2000c101904 */
[----:B---3--:R-:W-:-:S05]  /*0100*/  IMAD.WIDE R6, R9, 0x4, R6 ;  /* 0x0000000409067825 */ /* 0x008fca00078e0206 */
[----:B------:R-:W-:Y:S01]  /*0110*/  STG.E desc[UR4][R6.64], RZ ;  /* 0x000000ff06007986 */ /* 0x000fe2000c101904 */
[----:B------:R-:W-:Y:S05]  /*0120*/  EXIT ;  /* 0x000000000000794d */ /* 0x000fea0003800000 */
.L_x_17:
        /* <DEDUP_REMOVED lines=13> */
.L_x_27:


//--------------------- .text._Z13assign_labelsPKfS0_S0_S0_Piii --------------------------
	.section	.text._Z13assign_labelsPKfS0_S0_S0_Piii,"ax",@progbits
	.align	128
        .global         _Z13assign_labelsPKfS0_S0_S0_Piii
        .type           _Z13assign_labelsPKfS0_S0_S0_Piii,@function
        .size           _Z13assign_labelsPKfS0_S0_S0_Piii,(.L_x_28 - _Z13assign_labelsPKfS0_S0_S0_Piii)
        .other          _Z13assign_labelsPKfS0_S0_S0_Piii,@"STO_CUDA_ENTRY STV_DEFAULT"
_Z13assign_labelsPKfS0_S0_S0_Piii:
.text._Z13assign_labelsPKfS0_S0_S0_Piii:
        /* <DEDUP_REMOVED lines=8> */
[----:B------:R-:W0:Y:S01]  /*0080*/  LDCU UR8, c[0x0][0x3ac] ;  /* 0x00007580ff0877ac */ /* 0x000e220008000800 */
[----:B------:R-:W-:Y:S01]  /*0090*/  HFMA2 R6, -RZ, RZ, 0, 0 ;  /* 0x00000000ff067431 */ /* 0x000fe200000001ff */
[----:B------:R-:W1:Y:S01]  /*00a0*/  LDCU.64 UR16, c[0x0][0x358] ;  /* 0x00006b00ff1077ac */ /* 0x000e620008000a00 */
[----:B0-----:R-:W-:-:S09]  /*00b0*/  UISETP.GE.AND UP0, UPT, UR8, 0x1, UPT ;  /* 0x000000010800788c */ /* 0x001fd2000bf06270 */
[----:B-1----:R-:W-:Y:S05]  /*00c0*/  BRA.U !UP0, `(.L_x_18) ;  /* 0x0000000d08047547 */ /* 0x002fea000b800000 */
[----:B------:R-:W0:Y:S08]  /*00d0*/  LDC.64 R2, c[0x0][0x380] ;  /* 0x0000e000ff027b82 */ /* 0x000e300000000a00 */
[----:B------:R-:W1:Y:S01]  /*00e0*/  LDC.64 R4, c[0x0][0x388] ;  /* 0x0000e200ff047b82 */ /* 0x000e620000000a00 */
[----:B0-----:R-:W-:-:S05]  /*00f0*/  IMAD.WIDE R2, R0, 0x4, R2 ;  /* 0x0000000400027825 */ /* 0x001fca00078e0202 */
[----:B------:R0:W5:Y:S01]  /*0100*/  LDG.E R7, desc[UR16][R2.64] ;  /* 0x0000001002077981 */ /* 0x000162000c1e1900 */
[----:B-1----:R-:W-:-:S05]  /*0110*/  IMAD.WIDE R4, R0, 0x4, R4 ;  /* 0x0000000400047825 */ /* 0x002fca00078e0204 */
[----:B------:R0:W5:Y:S01]  /*0120*/  LDG.E R8, desc[UR16][R4.64] ;  /* 0x0000001004087981 */ /* 0x000162000c1e1900 */
[----:B------:R-:W-:Y:S01]  /*0130*/  UISETP.GE.U32.AND UP1, UPT, UR8, 0x8, UPT ;  /* 0x000000080800788c */ /* 0x000fe2000bf26070 */
[----:B------:R-:W-:Y:S01]  /*0140*/  MOV R10, 0x60ad78ec ;  /* 0x60ad78ec000a7802 */ /* 0x000fe20000000f00 */
[----:B------:R-:W-:Y:S01]  /*0150*/  ULOP3.LUT UR9, UR8, 0x7, URZ, 0xc0, !UPT ;  /* 0x0000000708097892 */ /* 0x000fe2000f8ec0ff */
[----:B------:R-:W-:Y:S02]  /*0160*/  MOV R9, RZ ;  /* 0x000000ff00097202 */ /* 0x000fe40000000f00 */
[----:B------:R-:W-:Y:S01]  /*0170*/  MOV R6, RZ ;  /* 0x000000ff00067202 */ /* 0x000fe20000000f00 */
[----:B------:R-:W-:-:S03]  /*0180*/  UISETP.NE.AND UP0, UPT, UR9, URZ, UPT ;  /* 0x000000ff0900728c */ /* 0x000fc6000bf05270 */
[----:B0-----:R-:W-:Y:S08]  /*0190*/  BRA.U !UP1, `(.L_x_19) ;  /* 0x0000000509747547 */ /* 0x001ff0000b800000 */
[----:B------:R-:W0:Y:S01]  /*01a0*/  LDCU.128 UR12, c[0x0][0x390] ;  /* 0x00007200ff0c77ac */ /* 0x000e220008000c00 */
[----:B------:R-:W-:Y:S01]  /*01b0*/  HFMA2 R11, -RZ, RZ, 0, 0 ;  /* 0x00000000ff0b7431 */ /* 0x000fe200000001ff */
[----:B------:R-:W-:Y:S01]  /*01c0*/  MOV R10, 0x60ad78ec ;  /* 0x60ad78ec000a7802 */ /* 0x000fe20000000f00 */
[----:B------:R-:W-:Y:S01]  /*01d0*/  ULOP3.LUT UR10, UR8, 0x7ffffff8, URZ, 0xc0, !UPT ;  /* 0x7ffffff8080a7892 */ /* 0x000fe2000f8ec0ff */
[----:B------:R-:W-:-:S05]  /*01e0*/  MOV R6, RZ ;  /* 0x000000ff00067202 */ /* 0x000fca0000000f00 */
[----:B------:R-:W-:Y:S01]  /*01f0*/  MOV R9, UR10 ;  /* 0x0000000a00097c02 */ /* 0x000fe20008000f00 */
[----:B0-----:R-:W-:Y:S02]  /*0200*/  UIADD3 UR6, UP1, UPT, UR12, 0x10, URZ ;  /* 0x000000100c067890 */ /* 0x001fe4000ff3e0ff */
[----:B------:R-:W-:Y:S02]  /*0210*/  UIADD3 UR4, UP2, UPT, UR14, 0x10, URZ ;  /* 0x000000100e047890 */ /* 0x000fe4000ff5e0ff */
[----:B------:R-:W-:Y:S02]  /*0220*/  UIADD3.X UR7, UPT, UPT, URZ, UR13, URZ, UP1, !UPT ;  /* 0x0000000dff077290 */ /* 0x000fe40008ffe4ff */
[----:B------:R-:W-:Y:S01]  /*0230*/  UIADD3.X UR5, UPT, UPT, URZ, UR15, URZ, UP2, !UPT ;  /* 0x0000000fff057290 */ /* 0x000fe200097fe4ff */
[----:B------:R-:W-:Y:S02]  /*0240*/  MOV R4, UR6 ;  /* 0x0000000600047c02 */ /* 0x000fe40008000f00 */
[----:B------:R-:W-:-:S02]  /*0250*/  MOV R2, UR4 ;  /* 0x0000000400027c02 */ /* 0x000fc40008000f00 */
[----:B------:R-:W-:Y:S02]  /*0260*/  MOV R5, UR7 ;  /* 0x0000000700057c02 */ /* 0x000fe40008000f00 */
[----:B------:R-:W-:-:S07]  /*0270*/  MOV R3, UR5 ;  /* 0x0000000500037c02 */ /* 0x000fce0008000f00 */
.L_x_20:
[----:B------:R-:W2:Y:S04]  /*0280*/  LDG.E R25, desc[UR16][R2.64+-0x10] ;  /* 0xfffff01002197981 */ /* 0x000ea8000c1e1900 */
[----:B------:R-:W3:Y:S04]  /*0290*/  LDG.E R22, desc[UR16][R4.64+-0x10] ;  /* 0xfffff01004167981 */ /* 0x000ee8000c1e1900 */
[----:B------:R-:W4:Y:S04]  /*02a0*/  LDG.E R23, desc[UR16][R2.64+-0xc] ;  /* 0xfffff41002177981 */ /* 0x000f28000c1e1900 */
        /* <DEDUP_REMOVED lines=9> */
[----:B------:R-:W4:Y:S01]  /*0340*/  LDG.E R13, desc[UR16][R2.64+0x8] ;  /* 0x00000810020d7981 */ /* 0x000f22000c1e1900 */
[----:B--2--5:R-:W-:Y:S01]  /*0350*/  FADD R25, R8, -R25 ;  /* 0x8000001908197221 */ /* 0x024fe20000000000 */
[----:B---3--:R-:W-:-:S02]  /*0360*/  FADD R27, R7, -R22 ;  /* 0x80000016071b7221 */ /* 0x008fc40000000000 */
[----:B------:R-:W2:Y:S01]  /*0370*/  LDG.E R22, desc[UR16][R4.64+0x8] ;  /* 0x0000081004167981 */ /* 0x000ea2000c1e1900 */
[----:B------:R-:W-:-:S03]  /*0380*/  FMUL R24, R25, R25 ;  /* 0x0000001919187220 */ /* 0x000fc60000400000 */
[----:B------:R-:W3:Y:S01]  /*0390*/  LDG.E R25, desc[UR16][R2.64+0xc] ;  /* 0x00000c1002197981 */ /* 0x000ee2000c1e1900 */
[----:B------:R-:W-:-:S03]  /*03a0*/  FFMA R27, R27, R27, R24 ;  /* 0x0000001b1b1b7223 */ /* 0x000fc60000000018 */
[----:B------:R0:W3:Y:S01]  /*03b0*/  LDG.E R24, desc[UR16][R4.64+0xc] ;  /* 0x00000c1004187981 */ /* 0x0000e2000c1e1900 */
[C---:B----4-:R-:W-:Y:S01]  /*03c0*/  FADD R23, R8.reuse, -R23 ;  /* 0x8000001708177221 */ /* 0x050fe20000000000 */
[----:B------:R-:W-:Y:S01]  /*03d0*/  FADD R20, R7, -R20 ;  /* 0x8000001407147221 */ /* 0x000fe20000000000 */
[-C--:B------:R-:W-:Y:S02]  /*03e0*/  FSETP.GEU.AND P4, PT, R27, R10.reuse, PT ;  /* 0x0000000a1b00720b */ /* 0x080fe40003f8e000 */
[----:B------:R-:W-:Y:S01]  /*03f0*/  FMUL R23, R23, R23 ;  /* 0x0000001717177220 */ /* 0x000fe20000400000 */
[----:B------:R-:W-:Y:S01]  /*0400*/  FADD R21, R8, -R21 ;  /* 0x8000001508157221 */ /* 0x000fe20000000000 */
[----:B------:R-:W-:Y:S02]  /*0410*/  FSEL R27, R27, R10, !P4 ;  /* 0x0000000a1b1b7208 */ /* 0x000fe40006000000 */
[----:B------:R-:W-:Y:S01]  /*0420*/  FFMA R20, R20, R20, R23 ;  /* 0x0000001414147223 */ /* 0x000fe20000000017 */
[----:B------:R-:W-:Y:S01]  /*0430*/  FADD R18, R7, -R18 ;  /* 0x8000001207127221 */ /* 0x000fe20000000000 */
[----:B------:R-:W-:-:S03]  /*0440*/  FMUL R21, R21, R21 ;  /* 0x0000001515157220 */ /* 0x000fc60000400000 */
[-C--:B------:R-:W-:Y:S01]  /*0450*/  FSETP.GEU.AND P5, PT, R20, R27.reuse, PT ;  /* 0x0000001b1400720b */ /* 0x080fe20003fae000 */
[----:B------:R-:W-:Y:S01]  /*0460*/  FFMA R21, R18, R18, R21 ;  /* 0x0000001212157223 */ /* 0x000fe20000000015 */
[----:B------:R-:W-:Y:S02]  /*0470*/  FADD R19, R8, -R19 ;  /* 0x8000001308137221 */ /* 0x000fe40000000000 */
[----:B------:R-:W-:Y:S01]  /*0480*/  FSEL R20, R20, R27, !P5 ;  /* 0x0000001b14147208 */ /* 0x000fe20006800000 */
[----:B------:R-:W-:Y:S01]  /*0490*/  FADD R16, R7, -R16 ;  /* 0x8000001007107221 */ /* 0x000fe20000000000 */
[----:B------:R-:W-:Y:S02]  /*04a0*/  FMUL R19, R19, R19 ;  /* 0x0000001313137220 */ /* 0x000fe40000400000 */
[----:B------:R-:W-:Y:S01]  /*04b0*/  FSETP.GEU.AND P3, PT, R21, R20, PT ;  /* 0x000000141500720b */ /* 0x000fe20003f6e000 */
[----:B------:R-:W-:Y:S01]  /*04c0*/  FADD R17, R8, -R17 ;  /* 0x8000001108117221 */ /* 0x000fe20000000000 */
[----:B------:R-:W-:-:S02]  /*04d0*/  FFMA R19, R16, R16, R19 ;  /* 0x0000001010137223 */ /* 0x000fc40000000013 */
[----:B------:R-:W-:Y:S01]  /*04e0*/  FSEL R20, R21, R20, !P3 ;  /* 0x0000001415147208 */ /* 0x000fe20005800000 */
[----:B------:R-:W-:Y:S01]  /*04f0*/  FADD R14, R7, -R14 ;  /* 0x8000000e070e7221 */ /* 0x000fe20000000000 */
[----:B------:R-:W-:Y:S02]  /*0500*/  FMUL R17, R17, R17 ;  /* 0x0000001111117220 */ /* 0x000fe40000400000 */
[C---:B------:R-:W-:Y:S01]  /*0510*/  FSETP.GEU.AND P2, PT, R19.reuse, R20, PT ;  /* 0x000000141300720b */ /* 0x040fe20003f4e000 */
[----:B------:R-:W-:Y:S01]  /*0520*/  FADD R15, R8, -R15 ;  /* 0x8000000f080f7221 */ /* 0x000fe20000000000 */
[----:B------:R-:W-:Y:S02]  /*0530*/  FFMA R14, R14, R14, R17 ;  /* 0x0000000e0e0e7223 */ /* 0x000fe40000000011 */
[----:B------:R-:W-:Y:S01]  /*0540*/  FSEL R19, R19, R20, !P2 ;  /* 0x0000001413137208 */ /* 0x000fe20005000000 */
[----:B------:R-:W-:Y:S01]  /*0550*/  FADD R12, R7, -R12 ;  /* 0x8000000c070c7221 */ /* 0x000fe20000000000 */
[----:B------:R-:W-:-:S02]  /*0560*/  FMUL R15, R15, R15 ;  /* 0x0000000f0f0f7220 */ /* 0x000fc40000400000 */
[-C--:B------:R-:W-:Y:S01]  /*0570*/  FSETP.GEU.AND P0, PT, R14, R19.reuse, PT ;  /* 0x000000130e00720b */ /* 0x080fe20003f0e000 */
[----:B------:R-:W-:Y:S01]  /*0580*/  FADD R13, R8, -R13 ;  /* 0x8000000d080d7221 */ /* 0x000fe20000000000 */
[----:B------:R-:W-:Y:S02]  /*0590*/  FFMA R15, R12, R12, R15 ;  /* 0x0000000c0c0f7223 */ /* 0x000fe4000000000f */
[----:B------:R-:W-:Y:S01]  /*05a0*/  FSEL R14, R14, R19, !P0 ;  /* 0x000000130e0e7208 */ /* 0x000fe20004000000 */
[----:B------:R-:W-:-:S03]  /*05b0*/  FMUL R13, R13, R13 ;  /* 0x0000000d0d0d7220 */ /* 0x000fc60000400000 */
[----:B------:R-:W-:-:S04]  /*05c0*/  FSETP.GEU.AND P1, PT, R15, R14, PT ;  /* 0x0000000e0f00720b */ /* 0x000fc80003f2e000 */
[----:B------:R-:W-:Y:S02]  /*05d0*/  FSEL R14, R15, R14, !P1 ;  /* 0x0000000e0f0e7208 */ /* 0x000fe40004800000 */
[C---:B------:R-:W-:Y:S02]  /*05e0*/  SEL R6, R11.reuse, R6, !P4 ;  /* 0x000000060b067207 */ /* 0x040fe40006000000 */
[C---:B------:R-:W-:Y:S02]  /*05f0*/  @!P5 IADD3 R6, PT, PT, R11.reuse, 0x1, RZ ;  /* 0x000000010b06d810 */ /* 0x040fe40007ffe0ff */
[C---:B------:R-:W-:Y:S02]  /*0600*/  @!P3 IADD3 R6, PT, PT, R11.reuse, 0x2, RZ ;  /* 0x000000020b06b810 */ /* 0x040fe40007ffe0ff */
[C---:B------:R-:W-:Y:S02]  /*0610*/  @!P2 IADD3 R6, PT, PT, R11.reuse, 0x3, RZ ;  /* 0x000000030b06a810 */ /* 0x040fe40007ffe0ff */
[----:B------:R-:W-:-:S02]  /*0620*/  @!P0 IADD3 R6, PT, PT, R11, 0x4, RZ ;  /* 0x000000040b068810 */ /* 0x000fc40007ffe0ff */
[----:B------:R-:W-:Y:S02]  /*0630*/  @!P1 IADD3 R6, PT, PT, R11, 0x5, RZ ;  /* 0x000000050b069810 */ /* 0x000fe40007ffe0ff */
[----:B0-----:R-:W-:Y:S02]  /*0640*/  IADD3 R4, P1, PT, R4, 0x20, RZ ;  /* 0x0000002004047810 */ /* 0x001fe40007f3e0ff */
[----:B------:R-:W-:Y:S02]  /*0650*/  IADD3 R2, P3, PT, R2, 0x20, RZ ;  /* 0x0000002002027810 */ /* 0x000fe40007f7e0ff */
[----:B------:R-:W-:Y:S02]  /*0660*/  IADD3.X R5, PT, PT, RZ, R5, RZ, P1, !PT ;  /* 0x00000005ff057210 */ /* 0x000fe40000ffe4ff */
[----:B------:R-:W-:Y:S01]  /*0670*/  IADD3.X R3, PT, PT, RZ, R3, RZ, P3, !PT ;  /* 0x00000003ff037210 */ /* 0x000fe20001ffe4ff */
[----:B--2---:R-:W-:-:S04]  /*0680*/  FADD R22, R7, -R22 ;  /* 0x8000001607167221 */ /* 0x004fc80000000000 */
[----:B------:R-:W-:Y:S01]  /*0690*/  FFMA R13, R22, R22, R13 ;  /* 0x00000016160d7223 */ /* 0x000fe2000000000d */
[----:B---3--:R-:W-:Y:S01]  /*06a0*/  FADD R25, R8, -R25 ;  /* 0x8000001908197221 */ /* 0x008fe20000000000 */
[----:B------:R-:W-:-:S03]  /*06b0*/  FADD R24, R7, -R24 ;  /* 0x8000001807187221 */ /* 0x000fc60000000000 */
[----:B------:R-:W-:Y:S01]  /*06c0*/  FMUL R25, R25, R25 ;  /* 0x0000001919197220 */ /* 0x000fe20000400000 */
[----:B------:R-:W-:-:S03]  /*06d0*/  FSETP.GEU.AND P4, PT, R13, R14, PT ;  /* 0x0000000e0d00720b */ /* 0x000fc60003f8e000 */
[----:B------:R-:W-:Y:S01]  /*06e0*/  FFMA R25, R24, R24, R25 ;  /* 0x0000001818197223 */ /* 0x000fe20000000019 */
[----:B------:R-:W-:-:S04]  /*06f0*/  FSEL R10, R13, R14, !P4 ;  /* 0x0000000e0d0a7208 */ /* 0x000fc80006000000 */
[----:B------:R-:W-:-:S05]  /*0700*/  FSETP.GEU.AND P2, PT, R25, R10, PT ;  /* 0x0000000a1900720b */ /* 0x000fca0003f4e000 */
[----:B------:R-:W-:-:S08]  /*0710*/  @!P4 IADD3 R6, PT, PT, R11, 0x6, RZ ;  /* 0x000000060b06c810 */ /* 0x000fd00007ffe0ff */
[C---:B------:R-:W-:Y:S02]  /*0720*/  @!P2 IADD3 R6, PT, PT, R11.reuse, 0x7, RZ ;  /* 0x000000070b06a810 */ /* 0x040fe40007ffe0ff */
[----:B------:R-:W-:-:S04]  /*0730*/  IADD3 R11, PT, PT, R11, 0x8, RZ ;  /* 0x000000080b0b7810 */ /* 0x000fc80007ffe0ff */
[----:B------:R-:W-:Y:S02]  /*0740*/  ISETP.NE.AND P0, PT, R11, R9, PT ;  /* 0x000000090b00720c */ /* 0x000fe40003f05270 */
[----:B------:R-:W-:-:S11]  /*0750*/  FSEL R10, R25, R10, !P2 ;  /* 0x0000000a190a7208 */ /* 0x000fd60005000000 */
[----:B------:R-:W-:Y:S05]  /*0760*/  @P0 BRA `(.L_x_20) ;  /* 0xfffffff800c40947 */ /* 0x000fea000383ffff */
.L_x_19:
[----:B------:R-:W-:Y:S05]  /*0770*/  BRA.U !UP0, `(.L_x_18) ;  /* 0x0000000508587547 */ /* 0x000fea000b800000 */
[----:B------:R-:W-:Y:S02]  /*0780*/  UISETP.GE.U32.AND UP0, UPT, UR9, 0x4, UPT ;  /* 0x000000040900788c */ /* 0x000fe4000bf06070 */
[----:B------:R-:W-:-:S04]  /*0790*/  ULOP3.LUT UR5, UR8, 0x3, URZ, 0xc0, !UPT ;  /* 0x0000000308057892 */ /* 0x000fc8000f8ec0ff */
[----:B------:R-:W-:-:S03]  /*07a0*/  UISETP.NE.AND UP1, UPT, UR5, URZ, UPT ;  /* 0x000000ff0500728c */ /* 0x000fc6000bf25270 */
[----:B------:R-:W-:Y:S08]  /*07b0*/  BRA.U !UP0, `(.L_x_21) ;  /* 0x0000000108a47547 */ /* 0x000ff0000b800000 */
[----:B------:R-:W0:Y:S08]  /*07c0*/  LDC.64 R2, c[0x0][0x398] ;  /* 0x0000e600ff027b82 */ /* 0x000e300000000a00 */
[----:B------:R-:W1:Y:S01]  /*07d0*/  LDC.64 R4, c[0x0][0x390] ;  /* 0x0000e400ff047b82 */ /* 0x000e620000000a00 */
[----:B0-----:R-:W-:-:S05]  /*07e0*/  IMAD.WIDE.U32 R2, R9, 0x4, R2 ;  /* 0x0000000409027825 */ /* 0x001fca00078e0002 */
[----:B------:R-:W2:Y:S01]  /*07f0*/  LDG.E R11, desc[UR16][R2.64] ;  /* 0x00000010020b7981 */ /* 0x000ea2000c1e1900 */
[----:B-1----:R-:W-:-:S03]  /*0800*/  IMAD.WIDE.U32 R4, R9, 0x4, R4 ;  /* 0x0000000409047825 */ /* 0x002fc600078e0004 */
[----:B------:R-:W3:Y:S04]  /*0810*/  LDG.E R13, desc[UR16][R2.64+0x4] ;  /* 0x00000410020d7981 */ /* 0x000ee8000c1e1900 */
[----:B------:R-:W4:Y:S04]  /*0820*/  LDG.E R12, desc[UR16][R4.64] ;  /* 0x00000010040c7981 */ /* 0x000f28000c1e1900 */
[----:B------:R-:W3:Y:S04]  /*0830*/  LDG.E R14, desc[UR16][R4.64+0x4] ;  /* 0x00000410040e7981 */ /* 0x000ee8000c1e1900 */
[----:B------:R-:W3:Y:S04]  /*0840*/  LDG.E R15, desc[UR16][R2.64+0x8] ;  /* 0x00000810020f7981 */ /* 0x000ee8000c1e1900 */
[----:B------:R-:W3:Y:S04]  /*0850*/  LDG.E R16, desc[UR16][R4.64+0x8] ;  /* 0x0000081004107981 */ /* 0x000ee8000c1e1900 */
[----:B------:R-:W3:Y:S04]  /*0860*/  LDG.E R17, desc[UR16][R2.64+0xc] ;  /* 0x00000c1002117981 */ /* 0x000ee8000c1e1900 */
[----:B------:R-:W3:Y:S01]  /*0870*/  LDG.E R18, desc[UR16][R4.64+0xc] ;  /* 0x00000c1004127981 */ /* 0x000ee2000c1e1900 */
[----:B--2--5:R-:W-:-:S04]  /*0880*/  FADD R11, R8, -R11 ;  /* 0x8000000b080b7221 */ /* 0x024fc80000000000 */
[----:B------:R-:W-:Y:S01]  /*0890*/  FMUL R11, R11, R11 ;  /* 0x0000000b0b0b7220 */ /* 0x000fe20000400000 */
[----:B----4-:R-:W-:Y:S01]  /*08a0*/  FADD R12, R7, -R12 ;  /* 0x8000000c070c7221 */ /* 0x010fe20000000000 */
[----:B---3--:R-:W-:-:S03]  /*08b0*/  FADD R13, R8, -R13 ;  /* 0x8000000d080d7221 */ /* 0x008fc60000000000 */
[----:B------:R-:W-:Y:S01]  /*08c0*/  FFMA R11, R12, R12, R11 ;  /* 0x0000000c0c0b7223 */ /* 0x000fe2000000000b */
[----:B------:R-:W-:Y:S01]  /*08d0*/  FADD R14, R7, -R14 ;  /* 0x8000000e070e7221 */ /* 0x000fe20000000000 */
[----:B------:R-:W-:-:S03]  /*08e0*/  FMUL R13, R13, R13 ;  /* 0x0000000d0d0d7220 */ /* 0x000fc60000400000 */
[C---:B------:R-:W-:Y:S01]  /*08f0*/  FSETP.GEU.AND P0, PT, R11.reuse, R10, PT ;  /* 0x0000000a0b00720b */ /* 0x040fe20003f0e000 */
[----:B------:R-:W-:Y:S01]  /*0900*/  FADD R15, R8, -R15 ;  /* 0x8000000f080f7221 */ /* 0x000fe20000000000 */
[----:B------:R-:W-:Y:S02]  /*0910*/  FFMA R13, R14, R14, R13 ;  /* 0x0000000e0e0d7223 */ /* 0x000fe4000000000d */
        /* <DEDUP_REMOVED lines=9> */
[C---:B------:R-:W-:Y:S02]  /*09b0*/  FSETP.GEU.AND P2, PT, R15.reuse, R10, PT ;  /* 0x0000000a0f00720b */ /* 0x040fe40003f4e000 */
[----:B------:R-:W-:Y:S02]  /*09c0*/  FFMA R17, R18, R18, R17 ;  /* 0x0000001212117223 */ /* 0x000fe40000000011 */
[----:B------:R-:W-:-:S04]  /*09d0*/  FSEL R10, R15, R10, !P2 ;  /* 0x0000000a0f0a7208 */ /* 0x000fc80005000000 */
[----:B------:R-:W-:Y:S02]  /*09e0*/  FSETP.GEU.AND P3, PT, R17, R10, PT ;  /* 0x0000000a1100720b */ /* 0x000fe40003f6e000 */
[C---:B------:R-:W-:Y:S02]  /*09f0*/  SEL R6, R9.reuse, R6, !P0 ;  /* 0x0000000609067207 */ /* 0x040fe40004000000 */
[C---:B------:R-:W-:Y:S02]  /*0a00*/  @!P1 IADD3 R6, PT, PT, R9.reuse, 0x1, RZ ;  /* 0x0000000109069810 */ /* 0x040fe40007ffe0ff */
[----:B------:R-:W-:Y:S02]  /*0a10*/  @!P2 IADD3 R6, PT, PT, R9, 0x2, RZ ;  /* 0x000000020906a810 */ /* 0x000fe40007ffe0ff */
[----:B------:R-:W-:-:S05]  /*0a20*/  FSEL R10, R17, R10, !P3 ;  /* 0x0000000a110a7208 */ /* 0x000fca0005800000 */
[C---:B------:R-:W-:Y:S02]  /*0a30*/  @!P3 IADD3 R6, PT, PT, R9.reuse, 0x3, RZ ;  /* 0x000000030906b810 */ /* 0x040fe40007ffe0ff */
[----:B------:R-:W-:-:S07]  /*0a40*/  IADD3 R9, PT, PT, R9, 0x4, RZ ;  /* 0x0000000409097810 */ /* 0x000fce0007ffe0ff */
.L_x_21:
[----:B------:R-:W-:Y:S05]  /*0a50*/  BRA.U !UP1, `(.L_x_18) ;  /* 0x0000000109a07547 */ /* 0x000fea000b800000 */
[----:B------:R-:W-:Y:S02]  /*0a60*/  UISETP.NE.AND UP0, UPT, UR5, 0x1, UPT ;  /* 0x000000010500788c */ /* 0x000fe4000bf05270 */
[----:B------:R-:W-:-:S04]  /*0a70*/  ULOP3.LUT UR4, UR8, 0x1, URZ, 0xc0, !UPT ;  /* 0x0000000108047892 */ /* 0x000fc8000f8ec0ff */
[----:B------:R-:W-:-:S03]  /*0a80*/  UISETP.NE.U32.AND UP1, UPT, UR4, 0x1, UPT ;  /* 0x000000010400788c */ /* 0x000fc6000bf25070 */
        /* <DEDUP_REMOVED lines=16> */
[----:B------:R-:W-:Y:S01]  /*0b90*/  FSETP.GEU.AND P0, PT, R11, R10, PT ;  /* 0x0000000a0b00720b */ /* 0x000fe20003f0e000 */
[----:B------:R-:W-:-:S03]  /*0ba0*/  FFMA R13, R14, R14, R13 ;  /* 0x0000000e0e0d7223 */ /* 0x000fc6000000000d */
[----:B------:R-:W-:-:S04]  /*0bb0*/  FSEL R10, R11, R10, !P0 ;  /* 0x0000000a0b0a7208 */ /* 0x000fc80004000000 */
[----:B------:R-:W-:Y:S02]  /*0bc0*/  FSETP.GEU.AND P1, PT, R13, R10, PT ;  /* 0x0000000a0d00720b */ /* 0x000fe40003f2e000 */
[----:B------:R-:W-:Y:S02]  /*0bd0*/  SEL R6, R9, R6, !P0 ;  /* 0x0000000609067207 */ /* 0x000fe40004000000 */
[----:B------:R-:W-:-:S09]  /*0be0*/  FSEL R10, R13, R10, !P1 ;  /* 0x0000000a0d0a7208 */ /* 0x000fd20004800000 */
[C---:B------:R-:W-:Y:S02]  /*0bf0*/  @!P1 IADD3 R6, PT, PT, R9.reuse, 0x1, RZ ;  /* 0x0000000109069810 */ /* 0x040fe40007ffe0ff */
[----:B------:R-:W-:-:S07]  /*0c00*/  IADD3 R9, PT, PT, R9, 0x2, RZ ;  /* 0x0000000209097810 */ /* 0x000fce0007ffe0ff */
.L_x_22:
[----:B------:R-:W-:Y:S05]  /*0c10*/  BRA.U UP1, `(.L_x_18) ;  /* 0x0000000101307547 */ /* 0x000fea000b800000 */
[----:B------:R-:W0:Y:S08]  /*0c20*/  LDC.64 R4, c[0x0][0x398] ;  /* 0x0000e600ff047b82 */ /* 0x000e300000000a00 */
[----:B------:R-:W1:Y:S01]  /*0c30*/  LDC.64 R2, c[0x0][0x390] ;  /* 0x0000e400ff027b82 */ /* 0x000e620000000a00 */
[----:B0-----:R-:W-:-:S06]  /*0c40*/  IMAD.WIDE.U32 R4, R9, 0x4, R4 ;  /* 0x0000000409047825 */ /* 0x001fcc00078e0004 */
[----:B------:R-:W2:Y:S01]  /*0c50*/  LDG.E R5, desc[UR16][R4.64] ;  /* 0x0000001004057981 */ /* 0x000ea2000c1e1900 */
[----:B-1----:R-:W-:-:S06]  /*0c60*/  IMAD.WIDE.U32 R2, R9, 0x4, R2 ;  /* 0x0000000409027825 */ /* 0x002fcc00078e0002 */
[----:B------:R-:W3:Y:S01]  /*0c70*/  LDG.E R2, desc[UR16][R2.64] ;  /* 0x0000001002027981 */ /* 0x000ee2000c1e1900 */
[----:B--2--5:R-:W-:-:S04]  /*0c80*/  FADD R8, R8, -R5 ;  /* 0x8000000508087221 */ /* 0x024fc80000000000 */
[----:B------:R-:W-:Y:S01]  /*0c90*/  FMUL R8, R8, R8 ;  /* 0x0000000808087220 */ /* 0x000fe20000400000 */
[----:B---3--:R-:W-:-:S04]  /*0ca0*/  FADD R7, R7, -R2 ;  /* 0x8000000207077221 */ /* 0x008fc80000000000 */
[----:B------:R-:W-:-:S05]  /*0cb0*/  FFMA R7, R7, R7, R8 ;  /* 0x0000000707077223 */ /* 0x000fca0000000008 */
[----:B------:R-:W-:-:S04]  /*0cc0*/  FSETP.GEU.AND P0, PT, R7, R10, PT ;  /* 0x0000000a0700720b */ /* 0x000fc80003f0e000 */
[----:B------:R-:W-:-:S09]  /*0cd0*/  SEL R6, R9, R6, !P0 ;  /* 0x0000000609067207 */ /* 0x000fd20004000000 */
.L_x_18:
[----:B------:R-:W0:Y:S02]  /*0ce0*/  LDC.64 R2, c[0x0][0x3a0] ;  /* 0x0000e800ff027b82 */ /* 0x000e240000000a00 */
[----:B0-----:R-:W-:-:S05]  /*0cf0*/  IMAD.WIDE R2, R0, 0x4, R2 ;  /* 0x0000000400027825 */ /* 0x001fca00078e0202 */
[----:B------:R-:W-:Y:S01]  /*0d00*/  STG.E desc[UR16][R2.64], R6 ;  /* 0x0000000602007986 */ /* 0x000fe2000c101910 */
[----:B------:R-:W-:Y:S05]  /*0d10*/  EXIT ;  /* 0x000000000000794d */ /* 0x000fea0003800000 */
.L_x_23:
        /* <DEDUP_REMOVED lines=14> */
.L_x_28:


//--------------------- .nv.shared.reserved.0     --------------------------
	.section	.nv.shared.reserved.0,"aw",@nobits
	.weak		__nv_reservedSMEM_offset_0_alias
	.size		__nv_reservedSMEM_offset_0_alias, 0, 64
	.other		__nv_reservedSMEM_offset_0_alias,@"STO_CUDA_RESERVED_SHARED STV_DEFAULT"
__nv_reservedSMEM_offset_0_alias:
	.zero		0
	.zero		64


//--------------------- .nv.constant0._Z16update_centroidsPfS_PKfS1_PKiS_i --------------------------
	.section	.nv.constant0._Z16update_centroidsPfS_PKfS1_PKiS_i,"a",@progbits
	.sectionflags	@""
	.align	4
.nv.constant0._Z16update_centroidsPfS_PKfS1_PKiS_i:
	.zero		948


//--------------------- .nv.constant0._Z20accumulate_centroidsPKfS0_PKiPfS3_Pii --------------------------
	.section	.nv.constant0._Z20accumulate_centroidsPKfS0_PKiPfS3_Pii,"a",@progbits
	.sectionflags	@""
	.align	4
.nv.constant0._Z20accumulate_centroidsPKfS0_PKiPfS3_Pii:
	.zero		948


//--------------------- .nv.constant0._Z15clear_centroidsPfS_Pii --------------------------
	.section	.nv.constant0._Z15clear_centroidsPfS_Pii,"a",@progbits
	.sectionflags	@""
	.align	4
.nv.constant0._Z15clear_centroidsPfS_Pii:
	.zero		924


//--------------------- .nv.constant0._Z13assign_labelsPKfS0_S0_S0_Piii --------------------------
	.section	.nv.constant0._Z13assign_labelsPKfS0_S0_S0_Piii,"a",@progbits
	.sectionflags	@""
	.align	4
.nv.constant0._Z13assign_labelsPKfS0_S0_S0_Piii:
	.zero		944


//--------------------- SYMBOLS --------------------------

	.type		.nv.reservedSmem.offset0,@object
	.size		.nv.reservedSmem.offset0,0x4
